//
// Generated by NVIDIA NVVM Compiler
//
// Compiler Build ID: CL-36424714
// Cuda compilation tools, release 13.0, V13.0.88
// Based on NVVM 20.0.0
//

.version 9.0
.target sm_100
.address_size 64

	// .globl	neighborhoodSumKernel

.visible .entry neighborhoodSumKernel(
	.param .u32 neighborhoodSumKernel_param_0,
	.param .u64 .ptr .align 1 neighborhoodSumKernel_param_1,
	.param .u32 neighborhoodSumKernel_param_2,
	.param .u64 .ptr .align 1 neighborhoodSumKernel_param_3,
	.param .u32 neighborhoodSumKernel_param_4,
	.param .u8 neighborhoodSumKernel_param_5,
	.param .u32 neighborhoodSumKernel_param_6
)
{
	.reg .pred 	%p<46>;
	.reg .b16 	%rs<2>;
	.reg .b32 	%r<581>;
	.reg .b32 	%f<136>;
	.reg .b64 	%rd<181>;

	ld.param.u32 	%r197, [neighborhoodSumKernel_param_0];
	ld.param.u64 	%rd4, [neighborhoodSumKernel_param_1];
	ld.param.u32 	%r198, [neighborhoodSumKernel_param_2];
	ld.param.u64 	%rd5, [neighborhoodSumKernel_param_3];
	ld.param.u32 	%r199, [neighborhoodSumKernel_param_4];
	ld.param.s8 	%rs1, [neighborhoodSumKernel_param_5];
	ld.param.u32 	%r200, [neighborhoodSumKernel_param_6];
	cvta.to.global.u64 	%rd1, %rd4;
	cvta.to.global.u64 	%rd2, %rd5;
	mov.u32 	%r201, %ctaid.x;
	mov.u32 	%r202, %ntid.x;
	mul.lo.s32 	%r1, %r201, %r202;
	mov.u32 	%r2, %tid.x;
	add.s32 	%r3, %r1, %r2;
	setp.ge.s32 	%p1, %r3, %r197;
	@%p1 bra 	$L__BB0_43;
	setp.eq.s16 	%p2, %rs1, 0;
	selp.b32 	%r4, %r198, %r197, %p2;
	selp.b32 	%r203, %r198, 1, %p2;
	mul.lo.s32 	%r204, %r199, %r3;
	mul.lo.s32 	%r205, %r204, %r203;
	mul.wide.s32 	%rd6, %r205, 4;
	add.s64 	%rd3, %rd2, %rd6;
	mov.b32 	%r206, 0;
	st.global.u32 	[%rd3], %r206;
	setp.lt.s32 	%p3, %r200, 0;
	@%p3 bra 	$L__BB0_14;
	mul.lo.s32 	%r5, %r4, %r3;
	add.s32 	%r6, %r200, 1;
	and.b32  	%r7, %r6, 15;
	setp.lt.u32 	%p4, %r200, 15;
	mov.b32 	%r516, 0;
	mov.f32 	%f135, 0f00000000;
	@%p4 bra 	$L__BB0_5;
	and.b32  	%r516, %r6, -16;
	neg.s32 	%r525, %r516;
	add.s32 	%r524, %r5, 7;
	add.s32 	%r208, %r4, %r2;
	add.s32 	%r523, %r208, %r1;
	shl.b32 	%r12, %r4, 4;
	shl.b32 	%r13, %r4, 1;
	mov.f32 	%f135, 0f00000000;
	mov.u32 	%r522, %r3;
$L__BB0_4:
	.pragma "nounroll";
	setp.eq.s16 	%p5, %rs1, 0;
	add.s32 	%r209, %r524, -7;
	selp.b32 	%r210, %r209, %r522, %p5;
	mul.wide.s32 	%rd7, %r210, 4;
	add.s64 	%rd8, %rd1, %rd7;
	ld.global.f32 	%f12, [%rd8];
	add.f32 	%f13, %f12, %f135;
	st.global.f32 	[%rd3], %f13;
	add.s32 	%r211, %r524, -6;
	selp.b32 	%r212, %r211, %r523, %p5;
	mul.wide.s32 	%rd9, %r212, 4;
	add.s64 	%rd10, %rd1, %rd9;
	ld.global.f32 	%f14, [%rd10];
	add.f32 	%f15, %f14, %f13;
	st.global.f32 	[%rd3], %f15;
	add.s32 	%r213, %r524, -5;
	add.s32 	%r214, %r13, %r522;
	selp.b32 	%r215, %r213, %r214, %p5;
	mul.wide.s32 	%rd11, %r215, 4;
	add.s64 	%rd12, %rd1, %rd11;
	ld.global.f32 	%f16, [%rd12];
	add.f32 	%f17, %f16, %f15;
	st.global.f32 	[%rd3], %f17;
	add.s32 	%r216, %r524, -4;
	add.s32 	%r217, %r4, %r214;
	selp.b32 	%r218, %r216, %r217, %p5;
	mul.wide.s32 	%rd13, %r218, 4;
	add.s64 	%rd14, %rd1, %rd13;
	ld.global.f32 	%f18, [%rd14];
	add.f32 	%f19, %f18, %f17;
	st.global.f32 	[%rd3], %f19;
	add.s32 	%r219, %r524, -3;
	add.s32 	%r220, %r4, %r217;
	selp.b32 	%r221, %r219, %r220, %p5;
	mul.wide.s32 	%rd15, %r221, 4;
	add.s64 	%rd16, %rd1, %rd15;
	ld.global.f32 	%f20, [%rd16];
	add.f32 	%f21, %f20, %f19;
	st.global.f32 	[%rd3], %f21;
	add.s32 	%r222, %r524, -2;
	add.s32 	%r223, %r4, %r220;
	selp.b32 	%r224, %r222, %r223, %p5;
	mul.wide.s32 	%rd17, %r224, 4;
	add.s64 	%rd18, %rd1, %rd17;
	ld.global.f32 	%f22, [%rd18];
	add.f32 	%f23, %f22, %f21;
	st.global.f32 	[%rd3], %f23;
	add.s32 	%r225, %r524, -1;
	add.s32 	%r226, %r4, %r223;
	selp.b32 	%r227, %r225, %r226, %p5;
	mul.wide.s32 	%rd19, %r227, 4;
	add.s64 	%rd20, %rd1, %rd19;
	ld.global.f32 	%f24, [%rd20];
	add.f32 	%f25, %f24, %f23;
	st.global.f32 	[%rd3], %f25;
	add.s32 	%r228, %r524, 8;
	add.s32 	%r229, %r4, %r226;
	selp.b32 	%r230, %r524, %r229, %p5;
	mul.wide.s32 	%rd21, %r230, 4;
	add.s64 	%rd22, %rd1, %rd21;
	ld.global.f32 	%f26, [%rd22];
	add.f32 	%f27, %f26, %f25;
	st.global.f32 	[%rd3], %f27;
	add.s32 	%r231, %r524, 1;
	add.s32 	%r232, %r4, %r229;
	selp.b32 	%r233, %r231, %r232, %p5;
	mul.wide.s32 	%rd23, %r233, 4;
	add.s64 	%rd24, %rd1, %rd23;
	ld.global.f32 	%f28, [%rd24];
	add.f32 	%f29, %f28, %f27;
	st.global.f32 	[%rd3], %f29;
	add.s32 	%r234, %r524, 2;
	add.s32 	%r235, %r4, %r232;
	selp.b32 	%r236, %r234, %r235, %p5;
	mul.wide.s32 	%rd25, %r236, 4;
	add.s64 	%rd26, %rd1, %rd25;
	ld.global.f32 	%f30, [%rd26];
	add.f32 	%f31, %f30, %f29;
	st.global.f32 	[%rd3], %f31;
	add.s32 	%r237, %r524, 3;
	add.s32 	%r238, %r4, %r235;
	selp.b32 	%r239, %r237, %r238, %p5;
	mul.wide.s32 	%rd27, %r239, 4;
	add.s64 	%rd28, %rd1, %rd27;
	ld.global.f32 	%f32, [%rd28];
	add.f32 	%f33, %f32, %f31;
	st.global.f32 	[%rd3], %f33;
	add.s32 	%r240, %r524, 4;
	add.s32 	%r241, %r4, %r238;
	selp.b32 	%r242, %r240, %r241, %p5;
	mul.wide.s32 	%rd29, %r242, 4;
	add.s64 	%rd30, %rd1, %rd29;
	ld.global.f32 	%f34, [%rd30];
	add.f32 	%f35, %f34, %f33;
	st.global.f32 	[%rd3], %f35;
	add.s32 	%r243, %r524, 5;
	add.s32 	%r244, %r4, %r241;
	selp.b32 	%r245, %r243, %r244, %p5;
	mul.wide.s32 	%rd31, %r245, 4;
	add.s64 	%rd32, %rd1, %rd31;
	ld.global.f32 	%f36, [%rd32];
	add.f32 	%f37, %f36, %f35;
	st.global.f32 	[%rd3], %f37;
	add.s32 	%r246, %r524, 6;
	add.s32 	%r247, %r4, %r244;
	selp.b32 	%r248, %r246, %r247, %p5;
	mul.wide.s32 	%rd33, %r248, 4;
	add.s64 	%rd34, %rd1, %rd33;
	ld.global.f32 	%f38, [%rd34];
	add.f32 	%f39, %f38, %f37;
	st.global.f32 	[%rd3], %f39;
	add.s32 	%r249, %r524, 7;
	add.s32 	%r250, %r4, %r247;
	selp.b32 	%r251, %r249, %r250, %p5;
	mul.wide.s32 	%rd35, %r251, 4;
	add.s64 	%rd36, %rd1, %rd35;
	ld.global.f32 	%f40, [%rd36];
	add.f32 	%f41, %f40, %f39;
	st.global.f32 	[%rd3], %f41;
	add.s32 	%r252, %r197, %r250;
	selp.b32 	%r253, %r228, %r252, %p5;
	mul.wide.s32 	%rd37, %r253, 4;
	add.s64 	%rd38, %rd1, %rd37;
	ld.global.f32 	%f42, [%rd38];
	add.f32 	%f135, %f42, %f41;
	st.global.f32 	[%rd3], %f135;
	add.s32 	%r525, %r525, 16;
	add.s32 	%r524, %r524, 16;
	add.s32 	%r523, %r523, %r12;
	add.s32 	%r522, %r522, %r12;
	setp.eq.s32 	%p6, %r525, 0;
	@%p6 bra 	$L__BB0_5;
	bra.uni 	$L__BB0_4;
$L__BB0_5:
	setp.eq.s32 	%p7, %r7, 0;
	@%p7 bra 	$L__BB0_14;
	and.b32  	%r15, %r6, 7;
	setp.lt.u32 	%p8, %r7, 8;
	@%p8 bra 	$L__BB0_8;
	setp.eq.s16 	%p9, %rs1, 0;
	mad.lo.s32 	%r254, %r516, %r4, %r3;
	add.s32 	%r255, %r516, %r5;
	selp.b32 	%r256, %r255, %r254, %p9;
	mul.wide.s32 	%rd39, %r256, 4;
	add.s64 	%rd40, %rd1, %rd39;
	ld.global.f32 	%f43, [%rd40];
	add.f32 	%f44, %f43, %f135;
	st.global.f32 	[%rd3], %f44;
	add.s32 	%r257, %r254, %r4;
	add.s32 	%r258, %r255, 1;
	selp.b32 	%r259, %r258, %r257, %p9;
	mul.wide.s32 	%rd41, %r259, 4;
	add.s64 	%rd42, %rd1, %rd41;
	ld.global.f32 	%f45, [%rd42];
	add.f32 	%f46, %f45, %f44;
	st.global.f32 	[%rd3], %f46;
	add.s32 	%r260, %r257, %r4;
	add.s32 	%r261, %r255, 2;
	selp.b32 	%r262, %r261, %r260, %p9;
	mul.wide.s32 	%rd43, %r262, 4;
	add.s64 	%rd44, %rd1, %rd43;
	ld.global.f32 	%f47, [%rd44];
	add.f32 	%f48, %f47, %f46;
	st.global.f32 	[%rd3], %f48;
	add.s32 	%r263, %r260, %r4;
	add.s32 	%r264, %r255, 3;
	selp.b32 	%r265, %r264, %r263, %p9;
	mul.wide.s32 	%rd45, %r265, 4;
	add.s64 	%rd46, %rd1, %rd45;
	ld.global.f32 	%f49, [%rd46];
	add.f32 	%f50, %f49, %f48;
	st.global.f32 	[%rd3], %f50;
	add.s32 	%r266, %r263, %r4;
	add.s32 	%r267, %r255, 4;
	selp.b32 	%r268, %r267, %r266, %p9;
	mul.wide.s32 	%rd47, %r268, 4;
	add.s64 	%rd48, %rd1, %rd47;
	ld.global.f32 	%f51, [%rd48];
	add.f32 	%f52, %f51, %f50;
	st.global.f32 	[%rd3], %f52;
	add.s32 	%r269, %r266, %r4;
	add.s32 	%r270, %r255, 5;
	selp.b32 	%r271, %r270, %r269, %p9;
	mul.wide.s32 	%rd49, %r271, 4;
	add.s64 	%rd50, %rd1, %rd49;
	ld.global.f32 	%f53, [%rd50];
	add.f32 	%f54, %f53, %f52;
	st.global.f32 	[%rd3], %f54;
	add.s32 	%r272, %r269, %r4;
	add.s32 	%r273, %r255, 6;
	selp.b32 	%r274, %r273, %r272, %p9;
	mul.wide.s32 	%rd51, %r274, 4;
	add.s64 	%rd52, %rd1, %rd51;
	ld.global.f32 	%f55, [%rd52];
	add.f32 	%f56, %f55, %f54;
	st.global.f32 	[%rd3], %f56;
	add.s32 	%r275, %r272, %r197;
	add.s32 	%r276, %r255, 7;
	selp.b32 	%r277, %r276, %r275, %p9;
	mul.wide.s32 	%rd53, %r277, 4;
	add.s64 	%rd54, %rd1, %rd53;
	ld.global.f32 	%f57, [%rd54];
	add.f32 	%f135, %f57, %f56;
	st.global.f32 	[%rd3], %f135;
	add.s32 	%r516, %r516, 8;
$L__BB0_8:
	setp.eq.s32 	%p10, %r15, 0;
	@%p10 bra 	$L__BB0_14;
	and.b32  	%r18, %r6, 3;
	setp.lt.u32 	%p11, %r15, 4;
	@%p11 bra 	$L__BB0_11;
	setp.eq.s16 	%p12, %rs1, 0;
	mad.lo.s32 	%r278, %r516, %r4, %r3;
	add.s32 	%r279, %r516, %r5;
	selp.b32 	%r280, %r279, %r278, %p12;
	mul.wide.s32 	%rd55, %r280, 4;
	add.s64 	%rd56, %rd1, %rd55;
	ld.global.f32 	%f58, [%rd56];
	add.f32 	%f59, %f58, %f135;
	st.global.f32 	[%rd3], %f59;
	add.s32 	%r281, %r278, %r4;
	add.s32 	%r282, %r279, 1;
	selp.b32 	%r283, %r282, %r281, %p12;
	mul.wide.s32 	%rd57, %r283, 4;
	add.s64 	%rd58, %rd1, %rd57;
	ld.global.f32 	%f60, [%rd58];
	add.f32 	%f61, %f60, %f59;
	st.global.f32 	[%rd3], %f61;
	add.s32 	%r284, %r281, %r4;
	add.s32 	%r285, %r279, 2;
	selp.b32 	%r286, %r285, %r284, %p12;
	mul.wide.s32 	%rd59, %r286, 4;
	add.s64 	%rd60, %rd1, %rd59;
	ld.global.f32 	%f62, [%rd60];
	add.f32 	%f63, %f62, %f61;
	st.global.f32 	[%rd3], %f63;
	add.s32 	%r287, %r284, %r197;
	add.s32 	%r288, %r279, 3;
	selp.b32 	%r289, %r288, %r287, %p12;
	mul.wide.s32 	%rd61, %r289, 4;
	add.s64 	%rd62, %rd1, %rd61;
	ld.global.f32 	%f64, [%rd62];
	add.f32 	%f135, %f64, %f63;
	st.global.f32 	[%rd3], %f135;
	add.s32 	%r516, %r516, 4;
$L__BB0_11:
	setp.eq.s32 	%p13, %r18, 0;
	@%p13 bra 	$L__BB0_14;
	add.s32 	%r521, %r516, %r5;
	mad.lo.s32 	%r520, %r4, %r516, %r3;
	neg.s32 	%r519, %r18;
$L__BB0_13:
	.pragma "nounroll";
	setp.eq.s16 	%p14, %rs1, 0;
	selp.b32 	%r290, %r521, %r520, %p14;
	mul.wide.s32 	%rd63, %r290, 4;
	add.s64 	%rd64, %rd1, %rd63;
	ld.global.f32 	%f65, [%rd64];
	add.f32 	%f135, %f65, %f135;
	st.global.f32 	[%rd3], %f135;
	add.s32 	%r521, %r521, 1;
	add.s32 	%r520, %r520, %r4;
	add.s32 	%r519, %r519, 1;
	setp.ne.s32 	%p15, %r519, 0;
	@%p15 bra 	$L__BB0_13;
$L__BB0_14:
	setp.lt.s32 	%p16, %r200, 1;
	mov.b32 	%r547, 1;
	mov.b32 	%r546, 0;
	@%p16 bra 	$L__BB0_23;
	mul.lo.s32 	%r30, %r4, %r3;
	add.s32 	%r547, %r200, 1;
	and.b32  	%r32, %r200, 3;
	setp.lt.u32 	%p17, %r200, 4;
	mov.b32 	%r526, 0;
	@%p17 bra 	$L__BB0_18;
	and.b32  	%r526, %r200, 2147483644;
	neg.s32 	%r541, %r526;
	add.s32 	%r294, %r200, 2;
	mad.lo.s32 	%r540, %r4, %r294, %r3;
	shl.b32 	%r36, %r4, 2;
	add.s32 	%r295, %r200, 3;
	mul.lo.s32 	%r296, %r4, %r295;
	add.s32 	%r539, %r3, %r296;
	add.s32 	%r297, %r2, %r197;
	add.s32 	%r298, %r297, %r1;
	add.s32 	%r538, %r298, %r296;
	mad.lo.s32 	%r537, %r4, %r547, %r3;
	add.s32 	%r299, %r200, %r30;
	add.s32 	%r536, %r299, 4;
	add.s32 	%r535, %r30, 2;
	add.s32 	%r300, %r4, %r2;
	add.s32 	%r534, %r300, %r1;
	shl.b32 	%r301, %r4, 1;
	add.s32 	%r533, %r3, %r301;
	mul.lo.s32 	%r302, %r4, 3;
	add.s32 	%r532, %r3, %r302;
	add.s32 	%r531, %r298, %r302;
	mov.u32 	%r530, %r3;
$L__BB0_17:
	.pragma "nounroll";
	setp.eq.s16 	%p18, %rs1, 0;
	add.s32 	%r303, %r535, -2;
	selp.b32 	%r304, %r303, %r530, %p18;
	mul.lo.s32 	%r305, %r304, %r199;
	mul.wide.s32 	%rd65, %r305, 4;
	add.s64 	%rd66, %rd2, %rd65;
	ld.global.f32 	%f66, [%rd66];
	add.s32 	%r306, %r536, -2;
	add.s32 	%r307, %r536, -3;
	selp.b32 	%r308, %r307, %r537, %p18;
	mul.wide.s32 	%rd67, %r308, 4;
	add.s64 	%rd68, %rd1, %rd67;
	ld.global.f32 	%f67, [%rd68];
	add.f32 	%f68, %f66, %f67;
	add.s32 	%r309, %r535, -1;
	selp.b32 	%r310, %r309, %r534, %p18;
	mul.lo.s32 	%r311, %r310, %r199;
	mul.wide.s32 	%rd69, %r311, 4;
	add.s64 	%rd70, %rd2, %rd69;
	st.global.f32 	[%rd70], %f68;
	selp.b32 	%r312, %r306, %r540, %p18;
	mul.wide.s32 	%rd71, %r312, 4;
	add.s64 	%rd72, %rd1, %rd71;
	ld.global.f32 	%f69, [%rd72];
	add.f32 	%f70, %f68, %f69;
	add.s32 	%r313, %r535, 2;
	selp.b32 	%r314, %r535, %r533, %p18;
	mul.lo.s32 	%r315, %r314, %r199;
	mul.wide.s32 	%rd73, %r315, 4;
	add.s64 	%rd74, %rd2, %rd73;
	st.global.f32 	[%rd74], %f70;
	add.s32 	%r316, %r536, -1;
	selp.b32 	%r317, %r316, %r539, %p18;
	mul.wide.s32 	%rd75, %r317, 4;
	add.s64 	%rd76, %rd1, %rd75;
	ld.global.f32 	%f71, [%rd76];
	add.f32 	%f72, %f70, %f71;
	add.s32 	%r318, %r535, 1;
	selp.b32 	%r319, %r318, %r532, %p18;
	mul.lo.s32 	%r320, %r319, %r199;
	mul.wide.s32 	%rd77, %r320, 4;
	add.s64 	%rd78, %rd2, %rd77;
	st.global.f32 	[%rd78], %f72;
	selp.b32 	%r321, %r536, %r538, %p18;
	mul.wide.s32 	%rd79, %r321, 4;
	add.s64 	%rd80, %rd1, %rd79;
	ld.global.f32 	%f73, [%rd80];
	add.f32 	%f74, %f72, %f73;
	selp.b32 	%r322, %r313, %r531, %p18;
	mul.lo.s32 	%r323, %r322, %r199;
	mul.wide.s32 	%rd81, %r323, 4;
	add.s64 	%rd82, %rd2, %rd81;
	st.global.f32 	[%rd82], %f74;
	add.s32 	%r541, %r541, 4;
	add.s32 	%r540, %r540, %r36;
	add.s32 	%r539, %r539, %r36;
	add.s32 	%r538, %r538, %r36;
	add.s32 	%r537, %r537, %r36;
	add.s32 	%r536, %r536, 4;
	add.s32 	%r535, %r535, 4;
	add.s32 	%r534, %r534, %r36;
	add.s32 	%r533, %r533, %r36;
	add.s32 	%r532, %r532, %r36;
	add.s32 	%r531, %r531, %r36;
	add.s32 	%r530, %r530, %r36;
	setp.eq.s32 	%p19, %r541, 0;
	@%p19 bra 	$L__BB0_18;
	bra.uni 	$L__BB0_17;
$L__BB0_18:
	setp.eq.s32 	%p20, %r32, 0;
	mov.u32 	%r546, %r200;
	@%p20 bra 	$L__BB0_23;
	setp.eq.s32 	%p21, %r32, 1;
	@%p21 bra 	$L__BB0_21;
	setp.eq.s16 	%p22, %rs1, 0;
	mad.lo.s32 	%r324, %r526, %r4, %r3;
	add.s32 	%r325, %r526, %r30;
	selp.b32 	%r326, %r325, %r324, %p22;
	mul.lo.s32 	%r327, %r326, %r199;
	mul.wide.s32 	%rd83, %r327, 4;
	add.s64 	%rd84, %rd2, %rd83;
	ld.global.f32 	%f75, [%rd84];
	add.s32 	%r328, %r547, %r526;
	mad.lo.s32 	%r329, %r328, %r4, %r3;
	add.s32 	%r330, %r328, %r30;
	selp.b32 	%r331, %r330, %r329, %p22;
	mul.wide.s32 	%rd85, %r331, 4;
	add.s64 	%rd86, %rd1, %rd85;
	ld.global.f32 	%f76, [%rd86];
	add.f32 	%f77, %f75, %f76;
	add.s32 	%r332, %r324, %r4;
	add.s32 	%r333, %r325, 1;
	selp.b32 	%r334, %r333, %r332, %p22;
	mul.lo.s32 	%r335, %r334, %r199;
	mul.wide.s32 	%rd87, %r335, 4;
	add.s64 	%rd88, %rd2, %rd87;
	st.global.f32 	[%rd88], %f77;
	add.s32 	%r526, %r526, 2;
	add.s32 	%r336, %r329, %r197;
	add.s32 	%r337, %r330, 1;
	selp.b32 	%r338, %r337, %r336, %p22;
	mul.wide.s32 	%rd89, %r338, 4;
	add.s64 	%rd90, %rd1, %rd89;
	ld.global.f32 	%f78, [%rd90];
	add.f32 	%f79, %f77, %f78;
	add.s32 	%r339, %r332, %r197;
	add.s32 	%r340, %r325, 2;
	selp.b32 	%r341, %r340, %r339, %p22;
	mul.lo.s32 	%r342, %r341, %r199;
	mul.wide.s32 	%rd91, %r342, 4;
	add.s64 	%rd92, %rd2, %rd91;
	st.global.f32 	[%rd92], %f79;
$L__BB0_21:
	and.b32  	%r343, %r200, 1;
	setp.eq.b32 	%p23, %r343, 1;
	not.pred 	%p24, %p23;
	mov.u32 	%r546, %r200;
	@%p24 bra 	$L__BB0_23;
	setp.eq.s16 	%p25, %rs1, 0;
	mad.lo.s32 	%r344, %r526, %r4, %r3;
	add.s32 	%r345, %r526, %r30;
	selp.b32 	%r346, %r345, %r344, %p25;
	mul.lo.s32 	%r347, %r346, %r199;
	mul.wide.s32 	%rd93, %r347, 4;
	add.s64 	%rd94, %rd2, %rd93;
	ld.global.f32 	%f80, [%rd94];
	add.s32 	%r348, %r547, %r526;
	mad.lo.s32 	%r349, %r348, %r4, %r3;
	add.s32 	%r350, %r348, %r30;
	selp.b32 	%r351, %r350, %r349, %p25;
	mul.wide.s32 	%rd95, %r351, 4;
	add.s64 	%rd96, %rd1, %rd95;
	ld.global.f32 	%f81, [%rd96];
	add.f32 	%f82, %f80, %f81;
	add.s32 	%r352, %r344, %r197;
	add.s32 	%r353, %r345, 1;
	selp.b32 	%r354, %r353, %r352, %p25;
	mul.lo.s32 	%r355, %r354, %r199;
	mul.wide.s32 	%rd97, %r355, 4;
	add.s64 	%rd98, %rd2, %rd97;
	st.global.f32 	[%rd98], %f82;
	mov.u32 	%r546, %r200;
$L__BB0_23:
	sub.s32 	%r59, %r198, %r200;
	setp.ge.s32 	%p26, %r547, %r59;
	@%p26 bra 	$L__BB0_33;
	mul.lo.s32 	%r60, %r4, %r3;
	add.s32 	%r357, %r547, %r200;
	sub.s32 	%r61, %r198, %r357;
	sub.s32 	%r358, %r547, %r198;
	add.s32 	%r359, %r358, %r200;
	setp.gt.u32 	%p27, %r359, -4;
	@%p27 bra 	$L__BB0_28;
	add.s32 	%r565, %r546, 2;
	add.s32 	%r360, %r546, %r200;
	add.s32 	%r564, %r360, %r60;
	add.s32 	%r361, %r360, 2;
	mad.lo.s32 	%r563, %r4, %r361, %r3;
	add.s32 	%r362, %r360, 3;
	mul.lo.s32 	%r363, %r4, %r362;
	add.s32 	%r562, %r3, %r363;
	add.s32 	%r364, %r2, %r197;
	add.s32 	%r365, %r364, %r1;
	add.s32 	%r561, %r365, %r363;
	mad.lo.s32 	%r366, %r4, %r360, %r4;
	add.s32 	%r560, %r3, %r366;
	add.s32 	%r559, %r546, %r60;
	mul.lo.s32 	%r367, %r4, %r546;
	add.s32 	%r368, %r367, %r4;
	add.s32 	%r558, %r3, %r368;
	mad.lo.s32 	%r557, %r4, %r565, %r3;
	add.s32 	%r369, %r546, 3;
	mul.lo.s32 	%r370, %r4, %r369;
	add.s32 	%r556, %r3, %r370;
	add.s32 	%r555, %r365, %r370;
	add.s32 	%r554, %r3, %r367;
	sub.s32 	%r371, %r546, %r200;
	mul.lo.s32 	%r372, %r4, %r371;
	add.s32 	%r373, %r372, %r4;
	add.s32 	%r553, %r3, %r373;
	sub.s32 	%r374, %r565, %r200;
	mul.lo.s32 	%r375, %r4, %r374;
	add.s32 	%r552, %r3, %r375;
	add.s32 	%r551, %r365, %r375;
	add.s32 	%r550, %r3, %r372;
	sub.s32 	%r549, %r559, %r200;
	and.b32  	%r376, %r61, -4;
	neg.s32 	%r548, %r376;
$L__BB0_26:
	.pragma "nounroll";
	setp.eq.s16 	%p28, %rs1, 0;
	selp.b32 	%r377, %r559, %r554, %p28;
	mul.lo.s32 	%r378, %r377, %r199;
	mul.wide.s32 	%rd99, %r378, 4;
	add.s64 	%rd100, %rd2, %rd99;
	ld.global.f32 	%f83, [%rd100];
	add.s32 	%r379, %r549, 1;
	selp.b32 	%r380, %r549, %r550, %p28;
	mul.wide.s32 	%rd101, %r380, 4;
	add.s64 	%rd102, %rd1, %rd101;
	ld.global.f32 	%f84, [%rd102];
	sub.f32 	%f85, %f83, %f84;
	add.s32 	%r381, %r564, 1;
	selp.b32 	%r382, %r381, %r560, %p28;
	mul.wide.s32 	%rd103, %r382, 4;
	add.s64 	%rd104, %rd1, %rd103;
	ld.global.f32 	%f86, [%rd104];
	add.f32 	%f87, %f85, %f86;
	add.s32 	%r383, %r559, 1;
	selp.b32 	%r384, %r383, %r558, %p28;
	mul.lo.s32 	%r385, %r384, %r199;
	mul.wide.s32 	%rd105, %r385, 4;
	add.s64 	%rd106, %rd2, %rd105;
	st.global.f32 	[%rd106], %f87;
	selp.b32 	%r386, %r379, %r553, %p28;
	mul.wide.s32 	%rd107, %r386, 4;
	add.s64 	%rd108, %rd1, %rd107;
	ld.global.f32 	%f88, [%rd108];
	sub.f32 	%f89, %f87, %f88;
	add.s32 	%r387, %r564, 2;
	selp.b32 	%r388, %r387, %r563, %p28;
	mul.wide.s32 	%rd109, %r388, 4;
	add.s64 	%rd110, %rd1, %rd109;
	ld.global.f32 	%f90, [%rd110];
	add.f32 	%f91, %f89, %f90;
	add.s32 	%r389, %r559, 2;
	selp.b32 	%r390, %r389, %r557, %p28;
	mul.lo.s32 	%r391, %r390, %r199;
	mul.wide.s32 	%rd111, %r391, 4;
	add.s64 	%rd112, %rd2, %rd111;
	st.global.f32 	[%rd112], %f91;
	add.s32 	%r392, %r549, 2;
	selp.b32 	%r393, %r392, %r552, %p28;
	mul.wide.s32 	%rd113, %r393, 4;
	add.s64 	%rd114, %rd1, %rd113;
	ld.global.f32 	%f92, [%rd114];
	sub.f32 	%f93, %f91, %f92;
	add.s32 	%r394, %r564, 3;
	selp.b32 	%r395, %r394, %r562, %p28;
	mul.wide.s32 	%rd115, %r395, 4;
	add.s64 	%rd116, %rd1, %rd115;
	ld.global.f32 	%f94, [%rd116];
	add.f32 	%f95, %f93, %f94;
	add.s32 	%r396, %r559, 3;
	selp.b32 	%r397, %r396, %r556, %p28;
	mul.lo.s32 	%r398, %r397, %r199;
	mul.wide.s32 	%rd117, %r398, 4;
	add.s64 	%rd118, %rd2, %rd117;
	st.global.f32 	[%rd118], %f95;
	add.s32 	%r399, %r549, 3;
	selp.b32 	%r400, %r399, %r551, %p28;
	mul.wide.s32 	%rd119, %r400, 4;
	add.s64 	%rd120, %rd1, %rd119;
	ld.global.f32 	%f96, [%rd120];
	sub.f32 	%f97, %f95, %f96;
	add.s32 	%r564, %r564, 4;
	selp.b32 	%r401, %r564, %r561, %p28;
	mul.wide.s32 	%rd121, %r401, 4;
	add.s64 	%rd122, %rd1, %rd121;
	ld.global.f32 	%f98, [%rd122];
	add.f32 	%f99, %f97, %f98;
	add.s32 	%r559, %r559, 4;
	selp.b32 	%r402, %r559, %r555, %p28;
	mul.lo.s32 	%r403, %r402, %r199;
	mul.wide.s32 	%rd123, %r403, 4;
	add.s64 	%rd124, %rd2, %rd123;
	st.global.f32 	[%rd124], %f99;
	add.s32 	%r565, %r565, 4;
	shl.b32 	%r404, %r4, 2;
	add.s32 	%r563, %r563, %r404;
	add.s32 	%r562, %r562, %r404;
	add.s32 	%r561, %r561, %r404;
	add.s32 	%r560, %r560, %r404;
	add.s32 	%r558, %r558, %r404;
	add.s32 	%r557, %r557, %r404;
	add.s32 	%r556, %r556, %r404;
	add.s32 	%r555, %r555, %r404;
	add.s32 	%r554, %r554, %r404;
	add.s32 	%r553, %r553, %r404;
	add.s32 	%r552, %r552, %r404;
	add.s32 	%r551, %r551, %r404;
	add.s32 	%r550, %r550, %r404;
	add.s32 	%r549, %r549, 4;
	add.s32 	%r548, %r548, 4;
	setp.eq.s32 	%p29, %r548, 0;
	@%p29 bra 	$L__BB0_27;
	bra.uni 	$L__BB0_26;
$L__BB0_27:
	add.s32 	%r546, %r565, -2;
$L__BB0_28:
	and.b32  	%r107, %r61, 3;
	setp.eq.s32 	%p30, %r107, 0;
	mov.u32 	%r547, %r59;
	@%p30 bra 	$L__BB0_33;
	setp.eq.s32 	%p31, %r107, 1;
	@%p31 bra 	$L__BB0_31;
	setp.eq.s16 	%p32, %rs1, 0;
	add.s32 	%r406, %r546, %r200;
	mad.lo.s32 	%r407, %r546, %r4, %r3;
	add.s32 	%r408, %r546, %r60;
	selp.b32 	%r409, %r408, %r407, %p32;
	mul.lo.s32 	%r410, %r409, %r199;
	mul.wide.s32 	%rd125, %r410, 4;
	add.s64 	%rd126, %rd2, %rd125;
	ld.global.f32 	%f100, [%rd126];
	sub.s32 	%r411, %r546, %r200;
	mad.lo.s32 	%r412, %r411, %r4, %r3;
	add.s32 	%r413, %r411, %r60;
	selp.b32 	%r414, %r413, %r412, %p32;
	mul.wide.s32 	%rd127, %r414, 4;
	add.s64 	%rd128, %rd1, %rd127;
	ld.global.f32 	%f101, [%rd128];
	sub.f32 	%f102, %f100, %f101;
	add.s32 	%r415, %r406, %r60;
	mad.lo.s32 	%r416, %r4, %r406, %r4;
	add.s32 	%r417, %r416, %r3;
	add.s32 	%r418, %r415, 1;
	selp.b32 	%r419, %r418, %r417, %p32;
	mul.wide.s32 	%rd129, %r419, 4;
	add.s64 	%rd130, %rd1, %rd129;
	ld.global.f32 	%f103, [%rd130];
	add.f32 	%f104, %f102, %f103;
	add.s32 	%r420, %r407, %r4;
	add.s32 	%r421, %r408, 1;
	selp.b32 	%r422, %r421, %r420, %p32;
	mul.lo.s32 	%r423, %r422, %r199;
	mul.wide.s32 	%rd131, %r423, 4;
	add.s64 	%rd132, %rd2, %rd131;
	st.global.f32 	[%rd132], %f104;
	add.s32 	%r546, %r546, 2;
	add.s32 	%r424, %r412, %r197;
	add.s32 	%r425, %r413, 1;
	selp.b32 	%r426, %r425, %r424, %p32;
	mul.wide.s32 	%rd133, %r426, 4;
	add.s64 	%rd134, %rd1, %rd133;
	ld.global.f32 	%f105, [%rd134];
	sub.f32 	%f106, %f104, %f105;
	add.s32 	%r427, %r417, %r197;
	add.s32 	%r428, %r415, 2;
	selp.b32 	%r429, %r428, %r427, %p32;
	mul.wide.s32 	%rd135, %r429, 4;
	add.s64 	%rd136, %rd1, %rd135;
	ld.global.f32 	%f107, [%rd136];
	add.f32 	%f108, %f106, %f107;
	add.s32 	%r430, %r420, %r197;
	add.s32 	%r431, %r408, 2;
	selp.b32 	%r432, %r431, %r430, %p32;
	mul.lo.s32 	%r433, %r432, %r199;
	mul.wide.s32 	%rd137, %r433, 4;
	add.s64 	%rd138, %rd2, %rd137;
	st.global.f32 	[%rd138], %f108;
$L__BB0_31:
	and.b32  	%r434, %r61, 1;
	setp.eq.b32 	%p33, %r434, 1;
	not.pred 	%p34, %p33;
	mov.u32 	%r547, %r59;
	@%p34 bra 	$L__BB0_33;
	setp.eq.s16 	%p35, %rs1, 0;
	add.s32 	%r111, %r546, 1;
	mad.lo.s32 	%r435, %r546, %r4, %r3;
	add.s32 	%r436, %r546, %r60;
	selp.b32 	%r437, %r436, %r435, %p35;
	mul.lo.s32 	%r438, %r437, %r199;
	mul.wide.s32 	%rd139, %r438, 4;
	add.s64 	%rd140, %rd2, %rd139;
	ld.global.f32 	%f109, [%rd140];
	sub.s32 	%r439, %r546, %r200;
	mad.lo.s32 	%r440, %r439, %r4, %r3;
	add.s32 	%r441, %r439, %r60;
	selp.b32 	%r442, %r441, %r440, %p35;
	mul.wide.s32 	%rd141, %r442, 4;
	add.s64 	%rd142, %rd1, %rd141;
	ld.global.f32 	%f110, [%rd142];
	sub.f32 	%f111, %f109, %f110;
	add.s32 	%r443, %r111, %r200;
	mad.lo.s32 	%r444, %r443, %r4, %r3;
	add.s32 	%r445, %r443, %r60;
	selp.b32 	%r446, %r445, %r444, %p35;
	mul.wide.s32 	%rd143, %r446, 4;
	add.s64 	%rd144, %rd1, %rd143;
	ld.global.f32 	%f112, [%rd144];
	add.f32 	%f113, %f111, %f112;
	add.s32 	%r447, %r435, %r197;
	add.s32 	%r448, %r436, 1;
	selp.b32 	%r449, %r448, %r447, %p35;
	mul.lo.s32 	%r450, %r449, %r199;
	mul.wide.s32 	%rd145, %r450, 4;
	add.s64 	%rd146, %rd2, %rd145;
	st.global.f32 	[%rd146], %f113;
	mov.u32 	%r546, %r111;
	mov.u32 	%r547, %r59;
$L__BB0_33:
	setp.ge.s32 	%p36, %r547, %r198;
	@%p36 bra 	$L__BB0_43;
	mul.lo.s32 	%r114, %r4, %r3;
	sub.s32 	%r115, %r198, %r547;
	and.b32  	%r116, %r115, 3;
	sub.s32 	%r451, %r547, %r198;
	setp.gt.u32 	%p37, %r451, -4;
	@%p37 bra 	$L__BB0_38;
	add.s32 	%r578, %r546, 2;
	add.s32 	%r577, %r546, %r114;
	mul.lo.s32 	%r452, %r4, %r546;
	add.s32 	%r453, %r452, %r4;
	add.s32 	%r576, %r3, %r453;
	shl.b32 	%r120, %r4, 2;
	mad.lo.s32 	%r575, %r4, %r578, %r3;
	add.s32 	%r454, %r546, 3;
	mul.lo.s32 	%r455, %r4, %r454;
	add.s32 	%r574, %r3, %r455;
	add.s32 	%r456, %r2, %r197;
	add.s32 	%r457, %r456, %r1;
	add.s32 	%r573, %r457, %r455;
	add.s32 	%r572, %r3, %r452;
	sub.s32 	%r458, %r546, %r200;
	mul.lo.s32 	%r459, %r4, %r458;
	add.s32 	%r460, %r459, %r4;
	add.s32 	%r571, %r3, %r460;
	sub.s32 	%r461, %r578, %r200;
	mul.lo.s32 	%r462, %r4, %r461;
	add.s32 	%r570, %r3, %r462;
	add.s32 	%r569, %r457, %r462;
	add.s32 	%r568, %r3, %r459;
	sub.s32 	%r567, %r577, %r200;
	and.b32  	%r463, %r115, -4;
	neg.s32 	%r566, %r463;
$L__BB0_36:
	.pragma "nounroll";
	setp.eq.s16 	%p38, %rs1, 0;
	selp.b32 	%r464, %r577, %r572, %p38;
	mul.lo.s32 	%r465, %r464, %r199;
	mul.wide.s32 	%rd147, %r465, 4;
	add.s64 	%rd148, %rd2, %rd147;
	ld.global.f32 	%f114, [%rd148];
	add.s32 	%r466, %r567, 1;
	selp.b32 	%r467, %r567, %r568, %p38;
	mul.wide.s32 	%rd149, %r467, 4;
	add.s64 	%rd150, %rd1, %rd149;
	ld.global.f32 	%f115, [%rd150];
	sub.f32 	%f116, %f114, %f115;
	add.s32 	%r468, %r577, 1;
	selp.b32 	%r469, %r468, %r576, %p38;
	mul.lo.s32 	%r470, %r469, %r199;
	mul.wide.s32 	%rd151, %r470, 4;
	add.s64 	%rd152, %rd2, %rd151;
	st.global.f32 	[%rd152], %f116;
	selp.b32 	%r471, %r466, %r571, %p38;
	mul.wide.s32 	%rd153, %r471, 4;
	add.s64 	%rd154, %rd1, %rd153;
	ld.global.f32 	%f117, [%rd154];
	sub.f32 	%f118, %f116, %f117;
	add.s32 	%r472, %r577, 2;
	selp.b32 	%r473, %r472, %r575, %p38;
	mul.lo.s32 	%r474, %r473, %r199;
	mul.wide.s32 	%rd155, %r474, 4;
	add.s64 	%rd156, %rd2, %rd155;
	st.global.f32 	[%rd156], %f118;
	add.s32 	%r475, %r567, 2;
	selp.b32 	%r476, %r475, %r570, %p38;
	mul.wide.s32 	%rd157, %r476, 4;
	add.s64 	%rd158, %rd1, %rd157;
	ld.global.f32 	%f119, [%rd158];
	sub.f32 	%f120, %f118, %f119;
	add.s32 	%r477, %r577, 3;
	selp.b32 	%r478, %r477, %r574, %p38;
	mul.lo.s32 	%r479, %r478, %r199;
	mul.wide.s32 	%rd159, %r479, 4;
	add.s64 	%rd160, %rd2, %rd159;
	st.global.f32 	[%rd160], %f120;
	add.s32 	%r480, %r567, 3;
	selp.b32 	%r481, %r480, %r569, %p38;
	mul.wide.s32 	%rd161, %r481, 4;
	add.s64 	%rd162, %rd1, %rd161;
	ld.global.f32 	%f121, [%rd162];
	sub.f32 	%f122, %f120, %f121;
	add.s32 	%r577, %r577, 4;
	selp.b32 	%r482, %r577, %r573, %p38;
	mul.lo.s32 	%r483, %r482, %r199;
	mul.wide.s32 	%rd163, %r483, 4;
	add.s64 	%rd164, %rd2, %rd163;
	st.global.f32 	[%rd164], %f122;
	add.s32 	%r578, %r578, 4;
	add.s32 	%r576, %r576, %r120;
	add.s32 	%r575, %r575, %r120;
	add.s32 	%r574, %r574, %r120;
	add.s32 	%r573, %r573, %r120;
	add.s32 	%r572, %r572, %r120;
	add.s32 	%r571, %r571, %r120;
	add.s32 	%r570, %r570, %r120;
	add.s32 	%r569, %r569, %r120;
	add.s32 	%r568, %r568, %r120;
	add.s32 	%r567, %r567, 4;
	add.s32 	%r566, %r566, 4;
	setp.ne.s32 	%p39, %r566, 0;
	@%p39 bra 	$L__BB0_36;
	add.s32 	%r546, %r578, -2;
$L__BB0_38:
	setp.eq.s32 	%p40, %r116, 0;
	@%p40 bra 	$L__BB0_43;
	setp.eq.s32 	%p41, %r116, 1;
	@%p41 bra 	$L__BB0_41;
	setp.eq.s16 	%p42, %rs1, 0;
	mad.lo.s32 	%r484, %r546, %r4, %r3;
	add.s32 	%r485, %r546, %r114;
	selp.b32 	%r486, %r485, %r484, %p42;
	mul.lo.s32 	%r487, %r486, %r199;
	mul.wide.s32 	%rd165, %r487, 4;
	add.s64 	%rd166, %rd2, %rd165;
	ld.global.f32 	%f123, [%rd166];
	sub.s32 	%r488, %r546, %r200;
	mad.lo.s32 	%r489, %r488, %r4, %r3;
	add.s32 	%r490, %r488, %r114;
	selp.b32 	%r491, %r490, %r489, %p42;
	mul.wide.s32 	%rd167, %r491, 4;
	add.s64 	%rd168, %rd1, %rd167;
	ld.global.f32 	%f124, [%rd168];
	sub.f32 	%f125, %f123, %f124;
	add.s32 	%r492, %r484, %r4;
	add.s32 	%r493, %r485, 1;
	selp.b32 	%r494, %r493, %r492, %p42;
	mul.lo.s32 	%r495, %r494, %r199;
	mul.wide.s32 	%rd169, %r495, 4;
	add.s64 	%rd170, %rd2, %rd169;
	st.global.f32 	[%rd170], %f125;
	add.s32 	%r546, %r546, 2;
	add.s32 	%r496, %r489, %r197;
	add.s32 	%r497, %r490, 1;
	selp.b32 	%r498, %r497, %r496, %p42;
	mul.wide.s32 	%rd171, %r498, 4;
	add.s64 	%rd172, %rd1, %rd171;
	ld.global.f32 	%f126, [%rd172];
	sub.f32 	%f127, %f125, %f126;
	add.s32 	%r499, %r492, %r197;
	add.s32 	%r500, %r485, 2;
	selp.b32 	%r501, %r500, %r499, %p42;
	mul.lo.s32 	%r502, %r501, %r199;
	mul.wide.s32 	%rd173, %r502, 4;
	add.s64 	%rd174, %rd2, %rd173;
	st.global.f32 	[%rd174], %f127;
$L__BB0_41:
	and.b32  	%r503, %r115, 1;
	setp.eq.b32 	%p43, %r503, 1;
	not.pred 	%p44, %p43;
	@%p44 bra 	$L__BB0_43;
	setp.eq.s16 	%p45, %rs1, 0;
	mad.lo.s32 	%r504, %r546, %r4, %r3;
	add.s32 	%r505, %r546, %r114;
	selp.b32 	%r506, %r505, %r504, %p45;
	mul.lo.s32 	%r507, %r506, %r199;
	mul.wide.s32 	%rd175, %r507, 4;
	add.s64 	%rd176, %rd2, %rd175;
	ld.global.f32 	%f128, [%rd176];
	sub.s32 	%r508, %r546, %r200;
	mad.lo.s32 	%r509, %r508, %r4, %r3;
	add.s32 	%r510, %r508, %r114;
	selp.b32 	%r511, %r510, %r509, %p45;
	mul.wide.s32 	%rd177, %r511, 4;
	add.s64 	%rd178, %rd1, %rd177;
	ld.global.f32 	%f129, [%rd178];
	sub.f32 	%f130, %f128, %f129;
	add.s32 	%r512, %r504, %r197;
	add.s32 	%r513, %r505, 1;
	selp.b32 	%r514, %r513, %r512, %p45;
	mul.lo.s32 	%r515, %r514, %r199;
	mul.wide.s32 	%rd179, %r515, 4;
	add.s64 	%rd180, %rd2, %rd179;
	st.global.f32 	[%rd180], %f130;
$L__BB0_43:
	ret;

}


// ===== COMPILED SASS (sm_100) =====

	.target	sm_100

	.elftype	@"ET_EXEC"


//--------------------- .note.nv.tkinfo           --------------------------
	.section	.note.nv.tkinfo,"",@"SHT_NOTE"
	.sectionflags	@"SHF_NOTE_NV_TKINFO"
	.tkinfo
        /*0018*/ 	.word	0x00000002
        /*0030*/ 	.string	""
        /*0030*/ 	.string	"ptxas"
        /*0030*/ 	.string	"Cuda compilation tools, release 13.0, V13.0.88"
        /*0030*/ 	.string	"Build cuda_13.0.r13.0/compiler.36424714_0"
        /*0030*/ 	.string	"-arch sm_100 -m 64 "



//--------------------- .note.nv.cuinfo           --------------------------
	.section	.note.nv.cuinfo,"",@"SHT_NOTE"
	.sectionflags	@"SHF_NOTE_NV_CUINFO"
        /*0018*/ 	.short	0x0002
        /*001a*/ 	.short	0x0064
        /*001c*/ 	.short	0x0082
	.zero		2


//--------------------- .nv.info                  --------------------------
	.section	.nv.info,"",@"SHT_CUDA_INFO"
	.align	4


	//----- nvinfo : EIATTR_REGCOUNT
	.align		4
        /*0000*/ 	.byte	0x04, 0x2f
        /*0002*/ 	.short	(.L_1 - .L_0)
	.align		4
.L_0:
        /*0004*/ 	.word	index@(neighborhoodSumKernel)
        /*0008*/ 	.word	0x00000027


	//----- nvinfo : EIATTR_FRAME_SIZE
	.align		4
.L_1:
        /*000c*/ 	.byte	0x04, 0x11
        /*000e*/ 	.short	(.L_3 - .L_2)
	.align		4
.L_2:
        /*0010*/ 	.word	index@(neighborhoodSumKernel)
        /*0014*/ 	.word	0x00000000


	//----- nvinfo : EIATTR_MIN_STACK_SIZE
	.align		4
.L_3:
        /*0018*/ 	.byte	0x04, 0x12
        /*001a*/ 	.short	(.L_5 - .L_4)
	.align		4
.L_4:
        /*001c*/ 	.word	index@(neighborhoodSumKernel)
        /*0020*/ 	.word	0x00000000
.L_5:


//--------------------- .nv.compat                --------------------------
	.section	.nv.compat,"",@"SHT_CUDA_COMPAT_INFO"
	.align	4
        /*0000*/ 	.byte	0x02, 0x09, 0x00, 0x00, 0x02, 0x02, 0x01, 0x00, 0x02, 0x05, 0x05, 0x00, 0x03, 0x07, 0x01, 0x01
        /*0010*/ 	.byte	0x02, 0x03, 0x00, 0x00, 0x02, 0x06, 0x01, 0x00, 0x04, 0x0b, 0x08, 0x00, 0x09, 0x00, 0x00, 0x00
        /*0020*/ 	.byte	0x00, 0x00, 0x00, 0x00


//--------------------- .nv.info.neighborhoodSumKernel --------------------------
	.section	.nv.info.neighborhoodSumKernel,"",@"SHT_CUDA_INFO"
	.sectionflags	@""
	.align	4


	//----- nvinfo : EIATTR_CUDA_API_VERSION
	.align		4
        /*0000*/ 	.byte	0x04, 0x37
        /*0002*/ 	.short	(.L_7 - .L_6)
.L_6:
        /*0004*/ 	.word	0x00000082


	//----- nvinfo : EIATTR_KPARAM_INFO
	.align		4
.L_7:
        /*0008*/ 	.byte	0x04, 0x17
        /*000a*/ 	.short	(.L_9 - .L_8)
.L_8:
        /*000c*/ 	.word	0x00000000
        /*0010*/ 	.short	0x0006
        /*0012*/ 	.short	0x0028
        /*0014*/ 	.byte	0x00, 0xf0, 0x11, 0x00


	//----- nvinfo : EIATTR_KPARAM_INFO
	.align		4
.L_9:
        /*0018*/ 	.byte	0x04, 0x17
        /*001a*/ 	.short	(.L_11 - .L_10)
.L_10:
        /*001c*/ 	.word	0x00000000
        /*0020*/ 	.short	0x0005
        /*0022*/ 	.short	0x0024
        /*0024*/ 	.byte	0x00, 0xf0, 0x05, 0x00


	//----- nvinfo : EIATTR_KPARAM_INFO
	.align		4
.L_11:
        /*0028*/ 	.byte	0x04, 0x17
        /*002a*/ 	.short	(.L_13 - .L_12)
.L_12:
        /*002c*/ 	.word	0x00000000
        /*0030*/ 	.short	0x0004
        /*0032*/ 	.short	0x0020
        /*0034*/ 	.byte	0x00, 0xf0, 0x11, 0x00


	//----- nvinfo : EIATTR_KPARAM_INFO
	.align		4
.L_13:
        /*0038*/ 	.byte	0x04, 0x17
        /*003a*/ 	.short	(.L_15 - .L_14)
.L_14:
        /*003c*/ 	.word	0x00000000
        /*0040*/ 	.short	0x0003
        /*0042*/ 	.short	0x0018
        /*0044*/ 	.byte	0x00, 0xf5, 0x21, 0x00


	//----- nvinfo : EIATTR_KPARAM_INFO
	.align		4
.L_15:
        /*0048*/ 	.byte	0x04, 0x17
        /*004a*/ 	.short	(.L_17 - .L_16)
.L_16:
        /*004c*/ 	.word	0x00000000
        /*0050*/ 	.short	0x0002
        /*0052*/ 	.short	0x0010
        /*0054*/ 	.byte	0x00, 0xf0, 0x11, 0x00


	//----- nvinfo : EIATTR_KPARAM_INFO
	.align		4
.L_17:
        /*0058*/ 	.byte	0x04, 0x17
        /*005a*/ 	.short	(.L_19 - .L_18)
.L_18:
        /*005c*/ 	.word	0x00000000
        /*0060*/ 	.short	0x0001
        /*0062*/ 	.short	0x0008
        /*0064*/ 	.byte	0x00, 0xf5, 0x21, 0x00


	//----- nvinfo : EIATTR_KPARAM_INFO
	.align		4
.L_19:
        /*0068*/ 	.byte	0x04, 0x17
        /*006a*/ 	.short	(.L_21 - .L_20)
.L_20:
        /*006c*/ 	.word	0x00000000
        /*0070*/ 	.short	0x0000
        /*0072*/ 	.short	0x0000
        /*0074*/ 	.byte	0x00, 0xf0, 0x11, 0x00


	//----- nvinfo : EIATTR_SPARSE_MMA_MASK
	.align		4
.L_21:
        /*0078*/ 	.byte	0x03, 0x50
        /*007a*/ 	.short	0x0000


	//----- nvinfo : EIATTR_MAXREG_COUNT
	.align		4
        /*007c*/ 	.byte	0x03, 0x1b
        /*007e*/ 	.short	0x00ff


	//----- nvinfo : EIATTR_MERCURY_ISA_VERSION
	.align		4
        /*0080*/ 	.byte	0x03, 0x5f
        /*0082*/ 	.short	0x0101


	//----- nvinfo : EIATTR_VRC_CTA_INIT_COUNT
	.align		4
        /*0084*/ 	.byte	0x02, 0x4a
	.zero		1
	.zero		1


	//----- nvinfo : EIATTR_EXIT_INSTR_OFFSETS
	.align		4
        /*0088*/ 	.byte	0x04, 0x1c
        /*008a*/ 	.short	(.L_23 - .L_22)


	//   ....[0]....
.L_22:
        /*008c*/ 	.word	0x00000080


	//   ....[1]....
        /*0090*/ 	.word	0x00002650


	//   ....[2]....
        /*0094*/ 	.word	0x00002bf0


	//   ....[3]....
        /*0098*/ 	.word	0x00002e30


	//   ....[4]....
        /*009c*/ 	.word	0x00002f60


	//----- nvinfo : EIATTR_CBANK_PARAM_SIZE
	.align		4
.L_23:
        /*00a0*/ 	.byte	0x03, 0x19
        /*00a2*/ 	.short	0x002c


	//----- nvinfo : EIATTR_PARAM_CBANK
	.align		4
        /*00a4*/ 	.byte	0x04, 0x0a
        /*00a6*/ 	.short	(.L_25 - .L_24)
	.align		4
.L_24:
        /*00a8*/ 	.word	index@(.nv.constant0.neighborhoodSumKernel)
        /*00ac*/ 	.short	0x0380
        /*00ae*/ 	.short	0x002c


	//----- nvinfo : EIATTR_SW_WAR
	.align		4
.L_25:
        /*00b0*/ 	.byte	0x04, 0x36
        /*00b2*/ 	.short	(.L_27 - .L_26)
.L_26:
        /*00b4*/ 	.word	0x00000008
.L_27:


//--------------------- .nv.callgraph             --------------------------
	.section	.nv.callgraph,"",@"SHT_CUDA_CALLGRAPH"
	.align	4
	.sectionentsize	8
	.align		4
        /*0000*/ 	.word	0x00000000
	.align		4
        /*0004*/ 	.word	0xffffffff
	.align		4
        /*0008*/ 	.word	0x00000000
	.align		4
        /*000c*/ 	.word	0xfffffffe
	.align		4
        /*0010*/ 	.word	0x00000000
	.align		4
        /*0014*/ 	.word	0xfffffffd
	.align		4
        /*0018*/ 	.word	0x00000000
	.align		4
        /*001c*/ 	.word	0xfffffffc


//--------------------- .text.neighborhoodSumKernel --------------------------
	.section	.text.neighborhoodSumKernel,"ax",@progbits
	.align	128
        .global         neighborhoodSumKernel
        .type           neighborhoodSumKernel,@function
        .size           neighborhoodSumKernel,(.L_x_18 - neighborhoodSumKernel)
        .other          neighborhoodSumKernel,@"STO_CUDA_ENTRY STV_DEFAULT"
neighborhoodSumKernel:
.text.neighborhoodSumKernel:
[----:B------:R-:W-:Y:S01]  /*0000*/  LDC R1, c[0x0][0x37c] ;  /* 0x0000df00ff017b82 */ /* 0x000fe20000000800 */
[----:B------:R-:W0:Y:S07]  /*0010*/  S2R R4, SR_TID.X ;  /* 0x0000000000047919 */ /* 0x000e2e0000002100 */
[----:B------:R-:W1:Y:S01]  /*0020*/  S2UR UR4, SR_CTAID.X ;  /* 0x00000000000479c3 */ /* 0x000e620000002500 */
[----:B------:R-:W1:Y:S07]  /*0030*/  LDCU UR5, c[0x0][0x360] ;  /* 0x00006c00ff0577ac */ /* 0x000e6e0008000800 */
[----:B------:R-:W2:Y:S01]  /*0040*/  LDC R7, c[0x0][0x380] ;  /* 0x0000e000ff077b82 */ /* 0x000ea20000000800 */
[----:B-1----:R-:W-:-:S06]  /*0050*/  UIMAD UR4, UR4, UR5, URZ ;  /* 0x00000005040472a4 */ /* 0x002fcc000f8e02ff */
[----:B0-----:R-:W-:-:S04]  /*0060*/  IADD3 R0, PT, PT, R4, UR4, RZ ;  /* 0x0000000404007c10 */ /* 0x001fc8000fffe0ff */
[----:B--2---:R-:W-:-:S13]  /*0070*/  ISETP.GE.AND P0, PT, R0, R7, PT ;  /* 0x000000070000720c */ /* 0x004fda0003f06270 */
[----:B------:R-:W-:Y:S05]  /*0080*/  @P0 EXIT ;  /* 0x000000000000094d */ /* 0x000fea0003800000 */
[----:B------:R-:W0:Y:S01]  /*0090*/  LDCU.U8 UR5, c[0x0][0x3a4] ;  /* 0x00007480ff0577ac */ /* 0x000e220008000000 */
[----:B------:R-:W1:Y:S01]  /*00a0*/  LDC R2, c[0x0][0x390] ;  /* 0x0000e400ff027b82 */ /* 0x000e620000000800 */
[----:B------:R-:W2:Y:S01]  /*00b0*/  LDCU UR8, c[0x0][0x3a0] ;  /* 0x00007400ff0877ac */ /* 0x000ea20008000800 */
[----:B------:R-:W3:Y:S06]  /*00c0*/  LDCU.64 UR6, c[0x0][0x358] ;  /* 0x00006b00ff0677ac */ /* 0x000eec0008000a00 */
[----:B------:R-:W4:Y:S08]  /*00d0*/  LDC R6, c[0x0][0x3a8] ;  /* 0x0000ea00ff067b82 */ /* 0x000f300000000800 */
[----:B------:R-:W5:Y:S01]  /*00e0*/  LDC.64 R22, c[0x0][0x398] ;  /* 0x0000e600ff167b82 */ /* 0x000f620000000a00 */
[----:B0-----:R-:W-:Y:S01]  /*00f0*/  UPRMT UR5, UR5, 0x8880, URZ ;  /* 0x0000888005057896 */ /* 0x001fe200080000ff */
[----:B--2---:R-:W-:-:S05]  /*0100*/  IMAD R8, R0, UR8, RZ ;  /* 0x0000000800087c24 */ /* 0x004fca000f8e02ff */
[----:B------:R-:W-:-:S04]  /*0110*/  ISETP.NE.AND P0, PT, RZ, UR5, PT ;  /* 0x00000005ff007c0c */ /* 0x000fc8000bf05270 */
[----:B-1----:R-:W-:Y:S02]  /*0120*/  SEL R3, R2, 0x1, !P0 ;  /* 0x0000000102037807 */ /* 0x002fe40004000000 */
[----:B----4-:R-:W-:-:S03]  /*0130*/  ISETP.GE.AND P1, PT, R6, RZ, PT ;  /* 0x000000ff0600720c */ /* 0x010fc60003f26270 */
[----:B------:R-:W-:Y:S01]  /*0140*/  IMAD R3, R3, R8, RZ ;  /* 0x0000000803037224 */ /* 0x000fe200078e02ff */
[----:B------:R-:W-:-:S03]  /*0150*/  IADD3 R12, PT, PT, R6, 0x1, RZ ;  /* 0x00000001060c7810 */ /* 0x000fc60007ffe0ff */
[----:B-----5:R-:W-:Y:S01]  /*0160*/  IMAD.WIDE R8, R3, 0x4, R22 ;  /* 0x0000000403087825 */ /* 0x020fe200078e0216 */
[----:B------:R-:W-:-:S04]  /*0170*/  SEL R3, R2, R7, !P0 ;  /* 0x0000000702037207 */ /* 0x000fc80004000000 */
[----:B---3--:R0:W-:Y:S01]  /*0180*/  STG.E desc[UR6][R8.64], RZ ;  /* 0x000000ff08007986 */ /* 0x0081e2000c101906 */
[----:B------:R-:W-:Y:S05]  /*0190*/  @!P1 BRA `(.L_x_0) ;  /* 0x0000000c00bc9947 */ /* 0x000fea0003800000 */
[----:B------:R-:W-:Y:S01]  /*01a0*/  ISETP.GE.U32.AND P2, PT, R6, 0xf, PT ;  /* 0x0000000f0600780c */ /* 0x000fe20003f46070 */
[----:B------:R-:W-:Y:S01]  /*01b0*/  HFMA2 R19, -RZ, RZ, 0, 0 ;  /* 0x00000000ff137431 */ /* 0x000fe200000001ff */
[----:B------:R-:W-:Y:S01]  /*01c0*/  LOP3.LUT R21, R12, 0xf, RZ, 0xc0, !PT ;  /* 0x0000000f0c157812 */ /* 0x000fe200078ec0ff */
[----:B------:R-:W-:Y:S02]  /*01d0*/  IMAD R5, R0, R3, RZ ;  /* 0x0000000300057224 */ /* 0x000fe400078e02ff */
[----:B------:R-:W-:Y:S01]  /*01e0*/  IMAD.MOV.U32 R14, RZ, RZ, RZ ;  /* 0x000000ffff0e7224 */ /* 0x000fe200078e00ff */
[----:B------:R-:W-:-:S07]  /*01f0*/  ISETP.NE.AND P1, PT, R21, RZ, PT ;  /* 0x000000ff1500720c */ /* 0x000fce0003f25270 */
[----:B------:R-:W-:Y:S06]  /*0200*/  @!P2 BRA `(.L_x_1) ;  /* 0x0000000400e4a947 */ /* 0x000fec0003800000 */
[----:B------:R-:W-:Y:S01]  /*0210*/  LOP3.LUT R14, R12, 0xfffffff0, RZ, 0xc0, !PT ;  /* 0xfffffff00c0e7812 */ /* 0x000fe200078ec0ff */
[----:B------:R-:W-:Y:S01]  /*0220*/  IMAD.MOV.U32 R19, RZ, RZ, RZ ;  /* 0x000000ffff137224 */ /* 0x000fe200078e00ff */
[----:B------:R-:W-:Y:S02]  /*0230*/  IADD3 R15, PT, PT, R5, 0x7, RZ ;  /* 0x00000007050f7810 */ /* 0x000fe40007ffe0ff */
[----:B------:R-:W-:Y:S02]  /*0240*/  IADD3 R18, PT, PT, R3, UR4, R4 ;  /* 0x0000000403127c10 */ /* 0x000fe4000fffe004 */
[----:B------:R-:W-:Y:S02]  /*0250*/  MOV R20, R0 ;  /* 0x0000000000147202 */ /* 0x000fe40000000f00 */
[----:B------:R-:W-:-:S07]  /*0260*/  IADD3 R13, PT, PT, -R14, RZ, RZ ;  /* 0x000000ff0e0d7210 */ /* 0x000fce0007ffe1ff */
.L_x_2:
[----:B------:R-:W1:Y:S01]  /*0270*/  LDC.64 R10, c[0x0][0x388] ;  /* 0x0000e200ff0a7b82 */ /* 0x000e620000000a00 */
[----:B------:R-:W-:-:S05]  /*0280*/  VIADD R17, R15, 0xfffffff9 ;  /* 0xfffffff90f117836 */ /* 0x000fca0000000000 */
[----:B------:R-:W-:-:S05]  /*0290*/  SEL R17, R17, R20, !P0 ;  /* 0x0000001411117207 */ /* 0x000fca0004000000 */
[----:B-1----:R-:W-:-:S06]  /*02a0*/  IMAD.WIDE R16, R17, 0x4, R10 ;  /* 0x0000000411107825 */ /* 0x002fcc00078e020a */
[----:B--2---:R-:W2:Y:S01]  /*02b0*/  LDG.E R16, desc[UR6][R16.64] ;  /* 0x0000000610107981 */ /* 0x004ea2000c1e1900 */
[----:B------:R-:W-:-:S04]  /*02c0*/  IADD3 R25, PT, PT, R15, -0x6, RZ ;  /* 0xfffffffa0f197810 */ /* 0x000fc80007ffe0ff */
[----:B------:R-:W-:-:S05]  /*02d0*/  SEL R25, R25, R18, !P0 ;  /* 0x0000001219197207 */ /* 0x000fca0004000000 */
[----:B------:R-:W-:-:S04]  /*02e0*/  IMAD.WIDE R24, R25, 0x4, R10 ;  /* 0x0000000419187825 */ /* 0x000fc800078e020a */
[----:B--2---:R-:W-:-:S05]  /*02f0*/  FADD R19, R16, R19 ;  /* 0x0000001310137221 */ /* 0x004fca0000000000 */
[----:B------:R1:W-:Y:S04]  /*0300*/  STG.E desc[UR6][R8.64], R19 ;  /* 0x0000001308007986 */ /* 0x0003e8000c101906 */
[----:B------:R-:W2:Y:S01]  /*0310*/  LDG.E R24, desc[UR6][R24.64] ;  /* 0x0000000618187981 */ /* 0x000ea2000c1e1900 */
[----:B------:R-:W-:Y:S01]  /*0320*/  IMAD R28, R3, 0x2, R20 ;  /* 0x00000002031c7824 */ /* 0x000fe200078e0214 */
[----:B------:R-:W-:-:S04]  /*0330*/  IADD3 R26, PT, PT, R15, -0x5, RZ ;  /* 0xfffffffb0f1a7810 */ /* 0x000fc80007ffe0ff */
[----:B------:R-:W-:-:S05]  /*0340*/  SEL R29, R26, R28, !P0 ;  /* 0x0000001c1a1d7207 */ /* 0x000fca0004000000 */
[----:B------:R-:W-:-:S04]  /*0350*/  IMAD.WIDE R16, R29, 0x4, R10 ;  /* 0x000000041d107825 */ /* 0x000fc800078e020a */
[----:B--2---:R-:W-:-:S05]  /*0360*/  FADD R27, R19, R24 ;  /* 0x00000018131b7221 */ /* 0x004fca0000000000 */
[----:B------:R2:W-:Y:S04]  /*0370*/  STG.E desc[UR6][R8.64], R27 ;  /* 0x0000001b08007986 */ /* 0x0005e8000c101906 */
[----:B------:R-:W1:Y:S01]  /*0380*/  LDG.E R16, desc[UR6][R16.64] ;  /* 0x0000000610107981 */ /* 0x000e62000c1e1900 */
[----:B------:R-:W-:Y:S02]  /*0390*/  IADD3 R26, PT, PT, R15, -0x4, RZ ;  /* 0xfffffffc0f1a7810 */ /* 0x000fe40007ffe0ff */
[----:B------:R-:W-:-:S04]  /*03a0*/  IADD3 R28, PT, PT, R3, R28, RZ ;  /* 0x0000001c031c7210 */ /* 0x000fc80007ffe0ff */
[----:B------:R-:W-:-:S05]  /*03b0*/  SEL R29, R26, R28, !P0 ;  /* 0x0000001c1a1d7207 */ /* 0x000fca0004000000 */
[----:B------:R-:W-:-:S04]  /*03c0*/  IMAD.WIDE R24, R29, 0x4, R10 ;  /* 0x000000041d187825 */ /* 0x000fc800078e020a */
[----:B-1----:R-:W-:-:S05]  /*03d0*/  FADD R19, R27, R16 ;  /* 0x000000101b137221 */ /* 0x002fca0000000000 */
[----:B------:R1:W-:Y:S04]  /*03e0*/  STG.E desc[UR6][R8.64], R19 ;  /* 0x0000001308007986 */ /* 0x0003e8000c101906 */
[----:B------:R-:W2:Y:S01]  /*03f0*/  LDG.E R24, desc[UR6][R24.64] ;  /* 0x0000000618187981 */ /* 0x000ea2000c1e1900 */
[----:B------:R-:W-:Y:S01]  /*0400*/  VIADD R26, R15, 0xfffffffd ;  /* 0xfffffffd0f1a7836 */ /* 0x000fe20000000000 */
[----:B------:R-:W-:-:S04]  /*0410*/  IADD3 R28, PT, PT, R3, R28, RZ ;  /* 0x0000001c031c7210 */ /* 0x000fc80007ffe0ff */
[----:B------:R-:W-:-:S05]  /*0420*/  SEL R29, R26, R28, !P0 ;  /* 0x0000001c1a1d7207 */ /* 0x000fca0004000000 */
[----:B------:R-:W-:-:S04]  /*0430*/  IMAD.WIDE R16, R29, 0x4, R10 ;  /* 0x000000041d107825 */ /* 0x000fc800078e020a */
[----:B--2---:R-:W-:-:S05]  /*0440*/  FADD R27, R19, R24 ;  /* 0x00000018131b7221 */ /* 0x004fca0000000000 */
[----:B------:R2:W-:Y:S04]  /*0450*/  STG.E desc[UR6][R8.64], R27 ;  /* 0x0000001b08007986 */ /* 0x0005e8000c101906 */
[----:B------:R-:W1:Y:S01]  /*0460*/  LDG.E R16, desc[UR6][R16.64] ;  /* 0x0000000610107981 */ /* 0x000e62000c1e1900 */
[----:B------:R-:W-:Y:S01]  /*0470*/  IMAD.IADD R28, R3, 0x1, R28 ;  /* 0x00000001031c7824 */ /* 0x000fe200078e021c */
[----:B------:R-:W-:-:S04]  /*0480*/  IADD3 R26, PT, PT, R15, -0x2, RZ ;  /* 0xfffffffe0f1a7810 */ /* 0x000fc80007ffe0ff */
[----:B------:R-:W-:-:S05]  /*0490*/  SEL R29, R26, R28, !P0 ;  /* 0x0000001c1a1d7207 */ /* 0x000fca0004000000 */
[----:B------:R-:W-:-:S04]  /*04a0*/  IMAD.WIDE R24, R29, 0x4, R10 ;  /* 0x000000041d187825 */ /* 0x000fc800078e020a */
[----:B-1----:R-:W-:-:S05]  /*04b0*/  FADD R19, R27, R16 ;  /* 0x000000101b137221 */ /* 0x002fca0000000000 */
[----:B------:R1:W-:Y:S04]  /*04c0*/  STG.E desc[UR6][R8.64], R19 ;  /* 0x0000001308007986 */ /* 0x0003e8000c101906 */
[----:B------:R-:W2:Y:S01]  /*04d0*/  LDG.E R24, desc[UR6][R24.64] ;  /* 0x0000000618187981 */ /* 0x000ea2000c1e1900 */
[----:B------:R-:W-:Y:S02]  /*04e0*/  IADD3 R26, PT, PT, R15, -0x1, RZ ;  /* 0xffffffff0f1a7810 */ /* 0x000fe40007ffe0ff */
[----:B------:R-:W-:-:S04]  /*04f0*/  IADD3 R28, PT, PT, R3, R28, RZ ;  /* 0x0000001c031c7210 */ /* 0x000fc80007ffe0ff */
[----:B------:R-:W-:-:S05]  /*0500*/  SEL R29, R26, R28, !P0 ;  /* 0x0000001c1a1d7207 */ /* 0x000fca0004000000 */
[----:B------:R-:W-:-:S04]  /*0510*/  IMAD.WIDE R16, R29, 0x4, R10 ;  /* 0x000000041d107825 */ /* 0x000fc800078e020a */
[----:B--2---:R-:W-:-:S05]  /*0520*/  FADD R27, R19, R24 ;  /* 0x00000018131b7221 */ /* 0x004fca0000000000 */
[----:B------:R2:W-:Y:S04]  /*0530*/  STG.E desc[UR6][R8.64], R27 ;  /* 0x0000001b08007986 */ /* 0x0005e8000c101906 */
[----:B------:R-:W1:Y:S01]  /*0540*/  LDG.E R16, desc[UR6][R16.64] ;  /* 0x0000000610107981 */ /* 0x000e62000c1e1900 */
[----:B------:R-:W-:-:S05]  /*0550*/  IMAD.IADD R28, R3, 0x1, R28 ;  /* 0x00000001031c7824 */ /* 0x000fca00078e021c */
[----:B------:R-:W-:-:S05]  /*0560*/  SEL R29, R15, R28, !P0 ;  /* 0x0000001c0f1d7207 */ /* 0x000fca0004000000 */
[----:B------:R-:W-:-:S04]  /*0570*/  IMAD.WIDE R24, R29, 0x4, R10 ;  /* 0x000000041d187825 */ /* 0x000fc800078e020a */
[----:B-1----:R-:W-:-:S05]  /*0580*/  FADD R19, R27, R16 ;  /* 0x000000101b137221 */ /* 0x002fca0000000000 */
[----:B------:R1:W-:Y:S04]  /*0590*/  STG.E desc[UR6][R8.64], R19 ;  /* 0x0000001308007986 */ /* 0x0003e8000c101906 */
[----:B------:R-:W2:Y:S01]  /*05a0*/  LDG.E R24, desc[UR6][R24.64] ;  /* 0x0000000618187981 */ /* 0x000ea2000c1e1900 */
[----:B------:R-:W-:Y:S02]  /*05b0*/  IADD3 R26, PT, PT, R15, 0x1, RZ ;  /* 0x000000010f1a7810 */ /* 0x000fe40007ffe0ff */
[----:B------:R-:W-:-:S04]  /*05c0*/  IADD3 R28, PT, PT, R3, R28, RZ ;  /* 0x0000001c031c7210 */ /* 0x000fc80007ffe0ff */
[----:B------:R-:W-:-:S05]  /*05d0*/  SEL R29, R26, R28, !P0 ;  /* 0x0000001c1a1d7207 */ /* 0x000fca0004000000 */
[----:B------:R-:W-:-:S04]  /*05e0*/  IMAD.WIDE R16, R29, 0x4, R10 ;  /* 0x000000041d107825 */ /* 0x000fc800078e020a */
[----:B--2---:R-:W-:-:S05]  /*05f0*/  FADD R27, R19, R24 ;  /* 0x00000018131b7221 */ /* 0x004fca0000000000 */
[----:B------:R2:W-:Y:S04]  /*0600*/  STG.E desc[UR6][R8.64], R27 ;  /* 0x0000001b08007986 */ /* 0x0005e8000c101906 */
[----:B------:R-:W1:Y:S01]  /*0610*/  LDG.E R16, desc[UR6][R16.64] ;  /* 0x0000000610107981 */ /* 0x000e62000c1e1900 */
[----:B------:R-:W-:Y:S01]  /*0620*/  VIADD R26, R15, 0x2 ;  /* 0x000000020f1a7836 */ /* 0x000fe20000000000 */
[----:B------:R-:W-:-:S04]  /*0630*/  IADD3 R28, PT, PT, R3, R28, RZ ;  /* 0x0000001c031c7210 */ /* 0x000fc80007ffe0ff */
[----:B------:R-:W-:-:S05]  /*0640*/  SEL R29, R26, R28, !P0 ;  /* 0x0000001c1a1d7207 */ /* 0x000fca0004000000 */
[----:B------:R-:W-:-:S04]  /*0650*/  IMAD.WIDE R24, R29, 0x4, R10 ;  /* 0x000000041d187825 */ /* 0x000fc800078e020a */
[----:B-1----:R-:W-:-:S05]  /*0660*/  FADD R19, R27, R16 ;  /* 0x000000101b137221 */ /* 0x002fca0000000000 */
[----:B------:R1:W-:Y:S04]  /*0670*/  STG.E desc[UR6][R8.64], R19 ;  /* 0x0000001308007986 */ /* 0x0003e8000c101906 */
[----:B------:R-:W2:Y:S01]  /*0680*/  LDG.E R24, desc[UR6][R24.64] ;  /* 0x0000000618187981 */ /* 0x000ea2000c1e1900 */
[----:B------:R-:W-:Y:S01]  /*0690*/  IMAD.IADD R28, R3, 0x1, R28 ;  /* 0x00000001031c7824 */ /* 0x000fe200078e021c */
[----:B------:R-:W-:-:S04]  /*06a0*/  IADD3 R26, PT, PT, R15, 0x3, RZ ;  /* 0x000000030f1a7810 */ /* 0x000fc80007ffe0ff */
[----:B------:R-:W-:-:S05]  /*06b0*/  SEL R29, R26, R28, !P0 ;  /* 0x0000001c1a1d7207 */ /* 0x000fca0004000000 */
[----:B------:R-:W-:-:S04]  /*06c0*/  IMAD.WIDE R16, R29, 0x4, R10 ;  /* 0x000000041d107825 */ /* 0x000fc800078e020a */
[----:B--2---:R-:W-:-:S05]  /*06d0*/  FADD R27, R19, R24 ;  /* 0x00000018131b7221 */ /* 0x004fca0000000000 */
[----:B------:R2:W-:Y:S04]  /*06e0*/  STG.E desc[UR6][R8.64], R27 ;  /* 0x0000001b08007986 */ /* 0x0005e8000c101906 */
[----:B------:R-:W1:Y:S01]  /*06f0*/  LDG.E R16, desc[UR6][R16.64] ;  /* 0x0000000610107981 */ /* 0x000e62000c1e1900 */
[----:B------:R-:W-:Y:S02]  /*0700*/  IADD3 R26, PT, PT, R15, 0x4, RZ ;  /* 0x000000040f1a7810 */ /* 0x000fe40007ffe0ff */
        /* <DEDUP_REMOVED lines=14> */
[----:B------:R-:W-:-:S04]  /*07f0*/  IADD3 R26, PT, PT, R15, 0x6, RZ ;  /* 0x000000060f1a7810 */ /* 0x000fc80007ffe0ff */
        /* <DEDUP_REMOVED lines=11> */
[----:B------:R-:W3:Y:S01]  /*08b0*/  LDG.E R16, desc[UR6][R16.64] ;  /* 0x0000000610107981 */ /* 0x000ee2000c1e1900 */
[----:B------:R-:W-:Y:S01]  /*08c0*/  VIADD R31, R15, 0x8 ;  /* 0x000000080f1f7836 */ /* 0x000fe20000000000 */
[----:B------:R-:W-:-:S05]  /*08d0*/  @P0 IADD3 R31, PT, PT, R28, R7, RZ ;  /* 0x000000071c1f0210 */ /* 0x000fca0007ffe0ff */
[----:B------:R-:W-:-:S04]  /*08e0*/  IMAD.WIDE R10, R31, 0x4, R10 ;  /* 0x000000041f0a7825 */ /* 0x000fc800078e020a */
[----:B---3--:R-:W-:-:S05]  /*08f0*/  FADD R29, R27, R16 ;  /* 0x000000101b1d7221 */ /* 0x008fca0000000000 */
[----:B------:R2:W-:Y:S04]  /*0900*/  STG.E desc[UR6][R8.64], R29 ;  /* 0x0000001d08007986 */ /* 0x0005e8000c101906 */
[----:B------:R-:W1:Y:S01]  /*0910*/  LDG.E R10, desc[UR6][R10.64] ;  /* 0x000000060a0a7981 */ /* 0x000e62000c1e1900 */
[----:B------:R-:W-:Y:S01]  /*0920*/  IADD3 R13, PT, PT, R13, 0x10, RZ ;  /* 0x000000100d0d7810 */ /* 0x000fe20007ffe0ff */
[C---:B------:R-:W-:Y:S01]  /*0930*/  IMAD R18, R3.reuse, 0x10, R18 ;  /* 0x0000001003127824 */ /* 0x040fe200078e0212 */
[----:B------:R-:W-:Y:S02]  /*0940*/  LEA R20, R3, R20, 0x4 ;  /* 0x0000001403147211 */ /* 0x000fe400078e20ff */
[----:B------:R-:W-:Y:S02]  /*0950*/  ISETP.NE.AND P2, PT, R13, RZ, PT ;  /* 0x000000ff0d00720c */ /* 0x000fe40003f45270 */
[----:B------:R-:W-:Y:S01]  /*0960*/  IADD3 R15, PT, PT, R15, 0x10, RZ ;  /* 0x000000100f0f7810 */ /* 0x000fe20007ffe0ff */
[----:B-1----:R-:W-:-:S05]  /*0970*/  FADD R19, R29, R10 ;  /* 0x0000000a1d137221 */ /* 0x002fca0000000000 */
[----:B------:R2:W-:Y:S05]  /*0980*/  STG.E desc[UR6][R8.64], R19 ;  /* 0x0000001308007986 */ /* 0x0005ea000c101906 */
[----:B------:R-:W-:Y:S05]  /*0990*/  @P2 BRA `(.L_x_2) ;  /* 0xfffffff800342947 */ /* 0x000fea000383ffff */
.L_x_1:
[----:B------:R-:W-:Y:S05]  /*09a0*/  @!P1 BRA `(.L_x_0) ;  /* 0x0000000400b89947 */ /* 0x000fea0003800000 */
[----:B------:R-:W-:Y:S02]  /*09b0*/  ISETP.GE.U32.AND P1, PT, R21, 0x8, PT ;  /* 0x000000081500780c */ /* 0x000fe40003f26070 */
[----:B------:R-:W-:-:S04]  /*09c0*/  LOP3.LUT R15, R12, 0x7, RZ, 0xc0, !PT ;  /* 0x000000070c0f7812 */ /* 0x000fc800078ec0ff */
[----:B------:R-:W-:-:S07]  /*09d0*/  ISETP.NE.AND P2, PT, R15, RZ, PT ;  /* 0x000000ff0f00720c */ /* 0x000fce0003f45270 */
[----:B------:R-:W-:Y:S06]  /*09e0*/  @!P1 BRA `(.L_x_3) ;  /* 0x0000000000e49947 */ /* 0x000fec0003800000 */
[----:B------:R-:W1:Y:S01]  /*09f0*/  LDC.64 R10, c[0x0][0x388] ;  /* 0x0000e200ff0a7b82 */ /* 0x000e620000000a00 */
[----:B------:R-:W-:Y:S02]  /*0a00*/  IMAD R18, R3, R14, R0 ;  /* 0x0000000e03127224 */ /* 0x000fe400078e0200 */
[----:B------:R-:W-:-:S05]  /*0a10*/  IMAD.IADD R13, R5, 0x1, R14 ;  /* 0x00000001050d7824 */ /* 0x000fca00078e020e */
[----:B------:R-:W-:-:S05]  /*0a20*/  SEL R17, R13, R18, !P0 ;  /* 0x000000120d117207 */ /* 0x000fca0004000000 */
[----:B-1----:R-:W-:-:S06]  /*0a30*/  IMAD.WIDE R16, R17, 0x4, R10 ;  /* 0x0000000411107825 */ /* 0x002fcc00078e020a */
[----:B------:R-:W3:Y:S01]  /*0a40*/  LDG.E R16, desc[UR6][R16.64] ;  /* 0x0000000610107981 */ /* 0x000ee2000c1e1900 */
[----:B------:R-:W-:Y:S02]  /*0a50*/  IADD3 R20, PT, PT, R3, R18, RZ ;  /* 0x0000001203147210 */ /* 0x000fe40007ffe0ff */
[----:B------:R-:W-:-:S04]  /*0a60*/  IADD3 R21, PT, PT, R13, 0x1, RZ ;  /* 0x000000010d157810 */ /* 0x000fc80007ffe0ff */
[----:B------:R-:W-:Y:S01]  /*0a70*/  SEL R25, R21, R20, !P0 ;  /* 0x0000001415197207 */ /* 0x000fe20004000000 */
[----:B---3--:R-:W-:-:S04]  /*0a80*/  FADD R21, R19, R16 ;  /* 0x0000001013157221 */ /* 0x008fc80000000000 */
[----:B--2---:R-:W-:Y:S01]  /*0a90*/  IMAD.WIDE R18, R25, 0x4, R10 ;  /* 0x0000000419127825 */ /* 0x004fe200078e020a */
[----:B------:R1:W-:Y:S05]  /*0aa0*/  STG.E desc[UR6][R8.64], R21 ;  /* 0x0000001508007986 */ /* 0x0003ea000c101906 */
        /* <DEDUP_REMOVED lines=35> */
[----:B------:R-:W2:Y:S01]  /*0ce0*/  LDG.E R16, desc[UR6][R16.64] ;  /* 0x0000000610107981 */ /* 0x000ea2000c1e1900 */
[----:B------:R-:W-:Y:S02]  /*0cf0*/  IADD3 R27, PT, PT, R20, R7, RZ ;  /* 0x00000007141b7210 */ /* 0x000fe40007ffe0ff */
[----:B------:R-:W-:-:S05]  /*0d00*/  @!P0 IADD3 R27, PT, PT, R13, 0x7, RZ ;  /* 0x000000070d1b8810 */ /* 0x000fca0007ffe0ff */
[----:B------:R-:W-:-:S04]  /*0d10*/  IMAD.WIDE R10, R27, 0x4, R10 ;  /* 0x000000041b0a7825 */ /* 0x000fc800078e020a */
[----:B--2---:R-:W-:-:S05]  /*0d20*/  FADD R13, R25, R16 ;  /* 0x00000010190d7221 */ /* 0x004fca0000000000 */
[----:B------:R1:W-:Y:S04]  /*0d30*/  STG.E desc[UR6][R8.64], R13 ;  /* 0x0000000d08007986 */ /* 0x0003e8000c101906 */
[----:B------:R-:W2:Y:S01]  /*0d40*/  LDG.E R10, desc[UR6][R10.64] ;  /* 0x000000060a0a7981 */ /* 0x000ea2000c1e1900 */
[----:B------:R-:W-:Y:S02]  /*0d50*/  VIADD R14, R14, 0x8 ;  /* 0x000000080e0e7836 */ /* 0x000fe40000000000 */
[----:B--2---:R-:W-:-:S05]  /*0d60*/  FADD R19, R13, R10 ;  /* 0x0000000a0d137221 */ /* 0x004fca0000000000 */
[----:B------:R1:W-:Y:S02]  /*0d70*/  STG.E desc[UR6][R8.64], R19 ;  /* 0x0000001308007986 */ /* 0x0003e4000c101906 */
.L_x_3:
[----:B------:R-:W-:Y:S05]  /*0d80*/  @!P2 BRA `(.L_x_0) ;  /* 0x0000000000c0a947 */ /* 0x000fea0003800000 */
[----:B------:R-:W-:Y:S02]  /*0d90*/  ISETP.GE.U32.AND P1, PT, R15, 0x4, PT ;  /* 0x000000040f00780c */ /* 0x000fe40003f26070 */
[----:B-1----:R-:W-:-:S04]  /*0da0*/  LOP3.LUT R13, R12, 0x3, RZ, 0xc0, !PT ;  /* 0x000000030c0d7812 */ /* 0x002fc800078ec0ff */
[----:B------:R-:W-:-:S07]  /*0db0*/  ISETP.NE.AND P2, PT, R13, RZ, PT ;  /* 0x000000ff0d00720c */ /* 0x000fce0003f45270 */
[----:B------:R-:W-:Y:S06]  /*0dc0*/  @!P1 BRA `(.L_x_4) ;  /* 0x0000000000749947 */ /* 0x000fec0003800000 */
[----:B------:R-:W1:Y:S01]  /*0dd0*/  LDC.64 R10, c[0x0][0x388] ;  /* 0x0000e200ff0a7b82 */ /* 0x000e620000000a00 */
[-C--:B------:R-:W-:Y:S01]  /*0de0*/  IMAD R18, R3, R14.reuse, R0 ;  /* 0x0000000e03127224 */ /* 0x080fe200078e0200 */
[----:B------:R-:W-:-:S04]  /*0df0*/  IADD3 R15, PT, PT, R5, R14, RZ ;  /* 0x0000000e050f7210 */ /* 0x000fc80007ffe0ff */
        /* <DEDUP_REMOVED lines=26> */
.L_x_4:
[----:B------:R-:W-:Y:S05]  /*0fa0*/  @!P2 BRA `(.L_x_0) ;  /* 0x000000000038a947 */ /* 0x000fea0003800000 */
[----:B------:R-:W3:Y:S01]  /*0fb0*/  LDC.64 R10, c[0x0][0x388] ;  /* 0x0000e200ff0a7b82 */ /* 0x000ee20000000a00 */
[-C--:B------:R-:W-:Y:S01]  /*0fc0*/  IADD3 R5, PT, PT, R5, R14.reuse, RZ ;  /* 0x0000000e05057210 */ /* 0x080fe20007ffe0ff */
[----:B------:R-:W-:Y:S01]  /*0fd0*/  IMAD R16, R3, R14, R0 ;  /* 0x0000000e03107224 */ /* 0x000fe200078e0200 */
[----:B------:R-:W-:-:S07]  /*0fe0*/  IADD3 R13, PT, PT, -R13, RZ, RZ ;  /* 0x000000ff0d0d7210 */ /* 0x000fce0007ffe1ff */
.L_x_5:
[----:B-1----:R-:W-:-:S05]  /*0ff0*/  SEL R15, R5, R16, !P0 ;  /* 0x00000010050f7207 */ /* 0x002fca0004000000 */
[----:B---3--:R-:W-:-:S06]  /*1000*/  IMAD.WIDE R14, R15, 0x4, R10 ;  /* 0x000000040f0e7825 */ /* 0x008fcc00078e020a */
[----:B------:R-:W2:Y:S01]  /*1010*/  LDG.E R14, desc[UR6][R14.64] ;  /* 0x000000060e0e7981 */ /* 0x000ea2000c1e1900 */
[----:B------:R-:W-:Y:S01]  /*1020*/  IADD3 R13, PT, PT, R13, 0x1, RZ ;  /* 0x000000010d0d7810 */ /* 0x000fe20007ffe0ff */
[----:B------:R-:W-:Y:S01]  /*1030*/  VIADD R5, R5, 0x1 ;  /* 0x0000000105057836 */ /* 0x000fe20000000000 */
[----:B------:R-:W-:Y:S02]  /*1040*/  IADD3 R16, PT, PT, R3, R16, RZ ;  /* 0x0000001003107210 */ /* 0x000fe40007ffe0ff */
[----:B------:R-:W-:Y:S01]  /*1050*/  ISETP.NE.AND P1, PT, R13, RZ, PT ;  /* 0x000000ff0d00720c */ /* 0x000fe20003f25270 */
[----:B--2-4-:R-:W-:-:S05]  /*1060*/  FADD R19, R14, R19 ;  /* 0x000000130e137221 */ /* 0x014fca0000000000 */
[----:B------:R4:W-:Y:S07]  /*1070*/  STG.E desc[UR6][R8.64], R19 ;  /* 0x0000001308007986 */ /* 0x0009ee000c101906 */
[----:B------:R-:W-:Y:S05]  /*1080*/  @P1 BRA `(.L_x_5) ;  /* 0xfffffffc00d81947 */ /* 0x000fea000383ffff */
.L_x_0:
[----:B------:R-:W-:Y:S01]  /*1090*/  ISETP.GE.AND P1, PT, R6, 0x1, PT ;  /* 0x000000010600780c */ /* 0x000fe20003f26270 */
[----:B012-4-:R-:W-:Y:S01]  /*10a0*/  HFMA2 R9, -RZ, RZ, 0, 0 ;  /* 0x00000000ff097431 */ /* 0x017fe200000001ff */
[----:B------:R-:W-:-:S11]  /*10b0*/  MOV R5, 0x1 ;  /* 0x0000000100057802 */ /* 0x000fd60000000f00 */
[----:B------:R-:W-:Y:S05]  /*10c0*/  @!P1 BRA `(.L_x_6) ;  /* 0x0000000800289947 */ /* 0x000fea0003800000 */
[----:B------:R-:W-:Y:S01]  /*10d0*/  ISETP.GE.U32.AND P1, PT, R6, 0x4, PT ;  /* 0x000000040600780c */ /* 0x000fe20003f26070 */
[----:B------:R-:W-:Y:S01]  /*10e0*/  IMAD.MOV.U32 R5, RZ, RZ, R12 ;  /* 0x000000ffff057224 */ /* 0x000fe200078e000c */
[----:B------:R-:W-:Y:S01]  /*10f0*/  MOV R8, RZ ;  /* 0x000000ff00087202 */ /* 0x000fe20000000f00 */
[----:B------:R-:W-:-:S10]  /*1100*/  IMAD R9, R0, R3, RZ ;  /* 0x0000000300097224 */ /* 0x000fd400078e02ff */
[----:B------:R-:W-:Y:S05]  /*1110*/  @!P1 BRA `(.L_x_7) ;  /* 0x0000000400289947 */ /* 0x000fea0003800000 */
[C---:B------:R-:W-:Y:S01]  /*1120*/  IADD3 R32, PT, PT, R6.reuse, 0x3, RZ ;  /* 0x0000000306207810 */ /* 0x040fe20007ffe0ff */
[C---:B------:R-:W-:Y:S01]  /*1130*/  VIADD R16, R6.reuse, 0x2 ;  /* 0x0000000206107836 */ /* 0x040fe20000000000 */
[----:B------:R-:W-:Y:S01]  /*1140*/  IADD3 R18, PT, PT, R7, UR4, R4 ;  /* 0x0000000407127c10 */ /* 0x000fe2000fffe004 */
[C-C-:B------:R-:W-:Y:S01]  /*1150*/  IMAD R34, R3.reuse, R5, R0.reuse ;  /* 0x0000000503227224 */ /* 0x140fe200078e0200 */
[----:B------:R-:W-:Y:S01]  /*1160*/  LOP3.LUT R8, R6, 0x7ffffffc, RZ, 0xc0, !PT ;  /* 0x7ffffffc06087812 */ /* 0x000fe200078ec0ff */
[-C--:B------:R-:W-:Y:S01]  /*1170*/  IMAD R13, R3, R32.reuse, R0 ;  /* 0x00000020030d7224 */ /* 0x080fe200078e0200 */
[----:B------:R-:W-:Y:S01]  /*1180*/  IADD3 R11, PT, PT, R9, 0x4, R6 ;  /* 0x00000004090b7810 */ /* 0x000fe20007ffe006 */
[----:B------:R-:W-:Y:S01]  /*1190*/  IMAD R32, R3, R32, R18 ;  /* 0x0000002003207224 */ /* 0x000fe200078e0212 */
[----:B------:R-:W-:Y:S01]  /*11a0*/  IADD3 R9, PT, PT, R9, 0x2, RZ ;  /* 0x0000000209097810 */ /* 0x000fe20007ffe0ff */
[C---:B------:R-:W-:Y:S01]  /*11b0*/  IMAD R14, R3.reuse, 0x3, R0 ;  /* 0x00000003030e7824 */ /* 0x040fe200078e0200 */
[C---:B------:R-:W-:Y:S01]  /*11c0*/  IADD3 R12, PT, PT, R3.reuse, UR4, R4 ;  /* 0x00000004030c7c10 */ /* 0x040fe2000fffe004 */
[C---:B------:R-:W-:Y:S01]  /*11d0*/  IMAD R18, R3.reuse, 0x3, R18 ;  /* 0x0000000303127824 */ /* 0x040fe200078e0212 */
[C---:B------:R-:W-:Y:S01]  /*11e0*/  LEA R10, R3.reuse, R0, 0x1 ;  /* 0x00000000030a7211 */ /* 0x040fe200078e08ff */
[----:B------:R-:W-:Y:S01]  /*11f0*/  IMAD R16, R3, R16, R0 ;  /* 0x0000001003107224 */ /* 0x000fe200078e0200 */
[----:B------:R-:W-:-:S02]  /*1200*/  MOV R36, R0 ;  /* 0x0000000000247202 */ /* 0x000fc40000000f00 */
[----:B------:R-:W-:-:S07]  /*1210*/  IADD3 R15, PT, PT, -R8, RZ, RZ ;  /* 0x000000ff080f7210 */ /* 0x000fce0007ffe1ff */
.L_x_8:
[----:B0-----:R-:W0:Y:S01]  /*1220*/  LDC.64 R20, c[0x0][0x388] ;  /* 0x0000e200ff147b82 */ /* 0x001e220000000a00 */
[----:B------:R-:W-:Y:S01]  /*1230*/  VIADD R17, R9, 0xfffffffe ;  /* 0xfffffffe09117836 */ /* 0x000fe20000000000 */
[----:B------:R-:W-:-:S04]  /*1240*/  IADD3 R19, PT, PT, R11, -0x3, RZ ;  /* 0xfffffffd0b137810 */ /* 0x000fc80007ffe0ff */
[----:B------:R-:W-:Y:S02]  /*1250*/  SEL R17, R17, R36, !P0 ;  /* 0x0000002411117207 */ /* 0x000fe40004000000 */
[----:B------:R-:W-:-:S03]  /*1260*/  SEL R19, R19, R34, !P0 ;  /* 0x0000002213137207 */ /* 0x000fc60004000000 */
[----:B------:R-:W-:-:S04]  /*1270*/  IMAD R17, R17, UR8, RZ ;  /* 0x0000000811117c24 */ /* 0x000fc8000f8e02ff */
[----:B------:R-:W-:-:S06]  /*1280*/  IMAD.WIDE R26, R17, 0x4, R22 ;  /* 0x00000004111a7825 */ /* 0x000fcc00078e0216 */
[----:B------:R-:W2:Y:S01]  /*1290*/  LDG.E R26, desc[UR6][R26.64] ;  /* 0x000000061a1a7981 */ /* 0x000ea2000c1e1900 */
[----:B0-----:R-:W-:-:S06]  /*12a0*/  IMAD.WIDE R24, R19, 0x4, R20 ;  /* 0x0000000413187825 */ /* 0x001fcc00078e0214 */
[----:B------:R-:W2:Y:S01]  /*12b0*/  LDG.E R25, desc[UR6][R24.64] ;  /* 0x0000000618197981 */ /* 0x000ea2000c1e1900 */
[----:B------:R-:W-:-:S04]  /*12c0*/  IADD3 R17, PT, PT, R9, -0x1, RZ ;  /* 0xffffffff09117810 */ /* 0x000fc80007ffe0ff */
[----:B------:R-:W-:Y:S02]  /*12d0*/  SEL R19, R17, R12, !P0 ;  /* 0x0000000c11137207 */ /* 0x000fe40004000000 */
[----:B------:R-:W-:-:S03]  /*12e0*/  IADD3 R17, PT, PT, R11, -0x2, RZ ;  /* 0xfffffffe0b117810 */ /* 0x000fc60007ffe0ff */
[----:B------:R-:W-:Y:S01]  /*12f0*/  IMAD R19, R19, UR8, RZ ;  /* 0x0000000813137c24 */ /* 0x000fe2000f8e02ff */
[----:B------:R-:W-:-:S03]  /*1300*/  SEL R31, R17, R16, !P0 ;  /* 0x00000010111f7207 */ /* 0x000fc60004000000 */
[----:B------:R-:W-:-:S04]  /*1310*/  IMAD.WIDE R28, R19, 0x4, R22 ;  /* 0x00000004131c7825 */ /* 0x000fc800078e0216 */
[----:B------:R-:W-:-:S04]  /*1320*/  IMAD.WIDE R30, R31, 0x4, R20 ;  /* 0x000000041f1e7825 */ /* 0x000fc800078e0214 */
[----:B--2---:R-:W-:-:S05]  /*1330*/  FADD R17, R26, R25 ;  /* 0x000000191a117221 */ /* 0x004fca0000000000 */
[----:B------:R0:W-:Y:S04]  /*1340*/  STG.E desc[UR6][R28.64], R17 ;  /* 0x000000111c007986 */ /* 0x0001e8000c101906 */
[----:B------:R-:W2:Y:S01]  /*1350*/  LDG.E R30, desc[UR6][R30.64] ;  /* 0x000000061e1e7981 */ /* 0x000ea2000c1e1900 */
[----:B------:R-:W-:Y:S01]  /*1360*/  SEL R19, R9, R10, !P0 ;  /* 0x0000000a09137207 */ /* 0x000fe20004000000 */
[----:B------:R-:W-:-:S04]  /*1370*/  VIADD R24, R11, 0xffffffff ;  /* 0xffffffff0b187836 */ /* 0x000fc80000000000 */
[----:B------:R-:W-:Y:S01]  /*1380*/  IMAD R19, R19, UR8, RZ ;  /* 0x0000000813137c24 */ /* 0x000fe2000f8e02ff */
[----:B------:R-:W-:-:S03]  /*1390*/  SEL R27, R24, R13, !P0 ;  /* 0x0000000d181b7207 */ /* 0x000fc60004000000 */
[----:B------:R-:W-:-:S04]  /*13a0*/  IMAD.WIDE R24, R19, 0x4, R22 ;  /* 0x0000000413187825 */ /* 0x000fc800078e0216 */
[----:B------:R-:W-:-:S04]  /*13b0*/  IMAD.WIDE R26, R27, 0x4, R20 ;  /* 0x000000041b1a7825 */ /* 0x000fc800078e0214 */
[----:B--2---:R-:W-:-:S05]  /*13c0*/  FADD R19, R17, R30 ;  /* 0x0000001e11137221 */ /* 0x004fca0000000000 */
[----:B------:R1:W-:Y:S04]  /*13d0*/  STG.E desc[UR6][R24.64], R19 ;  /* 0x0000001318007986 */ /* 0x0003e8000c101906 */
[----:B------:R-:W2:Y:S01]  /*13e0*/  LDG.E R26, desc[UR6][R26.64] ;  /* 0x000000061a1a7981 */ /* 0x000ea2000c1e1900 */
[----:B0-----:R-:W-:-:S04]  /*13f0*/  IADD3 R17, PT, PT, R9, 0x1, RZ ;  /* 0x0000000109117810 */ /* 0x001fc80007ffe0ff */
[----:B------:R-:W-:Y:S02]  /*1400*/  SEL R17, R17, R14, !P0 ;  /* 0x0000000e11117207 */ /* 0x000fe40004000000 */
[----:B------:R-:W-:-:S03]  /*1410*/  SEL R33, R11, R32, !P0 ;  /* 0x000000200b217207 */ /* 0x000fc60004000000 */
[----:B------:R-:W-:Y:S02]  /*1420*/  IMAD R17, R17, UR8, RZ ;  /* 0x0000000811117c24 */ /* 0x000fe4000f8e02ff */
[----:B------:R-:W-:-:S04]  /*1430*/  IMAD.WIDE R20, R33, 0x4, R20 ;  /* 0x0000000421147825 */ /* 0x000fc800078e0214 */
[----:B------:R-:W-:-:S04]  /*1440*/  IMAD.WIDE R28, R17, 0x4, R22 ;  /* 0x00000004111c7825 */ /* 0x000fc800078e0216 */
[----:B--2---:R-:W-:-:S05]  /*1450*/  FADD R31, R19, R26 ;  /* 0x0000001a131f7221 */ /* 0x004fca0000000000 */
[----:B------:R0:W-:Y:S04]  /*1460*/  STG.E desc[UR6][R28.64], R31 ;  /* 0x0000001f1c007986 */ /* 0x0001e8000c101906 */
[----:B------:R-:W2:Y:S01]  /*1470*/  LDG.E R20, desc[UR6][R20.64] ;  /* 0x0000000614147981 */ /* 0x000ea2000c1e1900 */
[----:B------:R-:W-:Y:S02]  /*1480*/  IADD3 R17, PT, PT, R9, 0x2, RZ ;  /* 0x0000000209117810 */ /* 0x000fe40007ffe0ff */
[----:B------:R-:W-:Y:S02]  /*1490*/  IADD3 R15, PT, PT, R15, 0x4, RZ ;  /* 0x000000040f0f7810 */ /* 0x000fe40007ffe0ff */
[----:B------:R-:W-:Y:S02]  /*14a0*/  SEL R17, R17, R18, !P0 ;  /* 0x0000001211117207 */ /* 0x000fe40004000000 */
[----:B------:R-:W-:-:S03]  /*14b0*/  ISETP.NE.AND P1, PT, R15, RZ, PT ;  /* 0x000000ff0f00720c */ /* 0x000fc60003f25270 */
[----:B------:R-:W-:-:S04]  /*14c0*/  IMAD R17, R17, UR8, RZ ;  /* 0x0000000811117c24 */ /* 0x000fc8000f8e02ff */
[----:B-1----:R-:W-:Y:S01]  /*14d0*/  IMAD.WIDE R24, R17, 0x4, R22 ;  /* 0x0000000411187825 */ /* 0x002fe200078e0216 */
[----:B------:R-:W-:Y:S02]  /*14e0*/  IADD3 R11, PT, PT, R11, 0x4, RZ ;  /* 0x000000040b0b7810 */ /* 0x000fe40007ffe0ff */
[----:B------:R-:W-:Y:S01]  /*14f0*/  IADD3 R9, PT, PT, R9, 0x4, RZ ;  /* 0x0000000409097810 */ /* 0x000fe20007ffe0ff */
[C---:B------:R-:W-:Y:S01]  /*1500*/  IMAD R32, R3.reuse, 0x4, R32 ;  /* 0x0000000403207824 */ /* 0x040fe200078e0220 */
[C---:B------:R-:W-:Y:S01]  /*1510*/  LEA R10, R3.reuse, R10, 0x2 ;  /* 0x0000000a030a7211 */ /* 0x040fe200078e10ff */
[C---:B------:R-:W-:Y:S01]  /*1520*/  IMAD R16, R3.reuse, 0x4, R16 ;  /* 0x0000000403107824 */ /* 0x040fe200078e0210 */
[C---:B------:R-:W-:Y:S01]  /*1530*/  LEA R13, R3.reuse, R13, 0x2 ;  /* 0x0000000d030d7211 */ /* 0x040fe200078e10ff */
[C---:B------:R-:W-:Y:S01]  /*1540*/  IMAD R14, R3.reuse, 0x4, R14 ;  /* 0x00000004030e7824 */ /* 0x040fe200078e020e */
[C---:B------:R-:W-:Y:S02]  /*1550*/  LEA R34, R3.reuse, R34, 0x2 ;  /* 0x0000002203227211 */ /* 0x040fe400078e10ff */
[----:B------:R-:W-:-:S02]  /*1560*/  LEA R12, R3, R12, 0x2 ;  /* 0x0000000c030c7211 */ /* 0x000fc400078e10ff */
[C---:B------:R-:W-:Y:S02]  /*1570*/  LEA R18, R3.reuse, R18, 0x2 ;  /* 0x0000001203127211 */ /* 0x040fe400078e10ff */
[----:B------:R-:W-:Y:S01]  /*1580*/  LEA R36, R3, R36, 0x2 ;  /* 0x0000002403247211 */ /* 0x000fe200078e10ff */
[----:B--2---:R-:W-:-:S05]  /*1590*/  FADD R17, R31, R20 ;  /* 0x000000141f117221 */ /* 0x004fca0000000000 */
[----:B------:R0:W-:Y:S01]  /*15a0*/  STG.E desc[UR6][R24.64], R17 ;  /* 0x0000001118007986 */ /* 0x0001e2000c101906 */
[----:B------:R-:W-:Y:S05]  /*15b0*/  @P1 BRA `(.L_x_8) ;  /* 0xfffffffc00181947 */ /* 0x000fea000383ffff */
.L_x_7:
[----:B------:R-:W1:Y:S01]  /*15c0*/  LDC R9, c[0x0][0x3a8] ;  /* 0x0000ea00ff097b82 */ /* 0x000e620000000800 */
[----:B------:R-:W-:-:S04]  /*15d0*/  LOP3.LUT R10, R6, 0x3, RZ, 0xc0, !PT ;  /* 0x00000003060a7812 */ /* 0x000fc800078ec0ff */
[----:B------:R-:W-:-:S13]  /*15e0*/  ISETP.NE.AND P1, PT, R10, RZ, PT ;  /* 0x000000ff0a00720c */ /* 0x000fda0003f25270 */
[----:B------:R-:W-:Y:S05]  /*15f0*/  @!P1 BRA `(.L_x_6) ;  /* 0x0000000000dc9947 */ /* 0x000fea0003800000 */
[----:B------:R-:W-:Y:S01]  /*1600*/  ISETP.NE.AND P1, PT, R10, 0x1, PT ;  /* 0x000000010a00780c */ /* 0x000fe20003f25270 */
[----:B------:R-:W-:Y:S01]  /*1610*/  IMAD R13, R0, R3, RZ ;  /* 0x00000003000d7224 */ /* 0x000fe200078e02ff */
[----:B------:R-:W-:-:S04]  /*1620*/  LOP3.LUT R6, R6, 0x1, RZ, 0xc0, !PT ;  /* 0x0000000106067812 */ /* 0x000fc800078ec0ff */
[----:B------:R-:W-:-:S07]  /*1630*/  ISETP.NE.U32.AND P2, PT, R6, 0x1, PT ;  /* 0x000000010600780c */ /* 0x000fce0003f45070 */
[----:B------:R-:W-:Y:S06]  /*1640*/  @!P1 BRA `(.L_x_9) ;  /* 0x00000000007c9947 */ /* 0x000fec0003800000 */
[----:B------:R-:W2:Y:S01]  /*1650*/  LDC.64 R10, c[0x0][0x388] ;  /* 0x0000e200ff0a7b82 */ /* 0x000ea20000000a00 */
[-C--:B------:R-:W-:Y:S01]  /*1660*/  IADD3 R16, PT, PT, R5, R8.reuse, RZ ;  /* 0x0000000805107210 */ /* 0x080fe20007ffe0ff */
[----:B------:R-:W-:Y:S02]  /*1670*/  IMAD R12, R3, R8, R0 ;  /* 0x00000008030c7224 */ /* 0x000fe400078e0200 */
[C---:B------:R-:W-:Y:S01]  /*1680*/  IMAD.IADD R6, R13.reuse, 0x1, R8 ;  /* 0x000000010d067824 */ /* 0x040fe200078e0208 */
[-C--:B------:R-:W-:Y:S01]  /*1690*/  IADD3 R15, PT, PT, R13, R16.reuse, RZ ;  /* 0x000000100d0f7210 */ /* 0x080fe20007ffe0ff */
[----:B------:R-:W-:-:S03]  /*16a0*/  IMAD R20, R3, R16, R0 ;  /* 0x0000001003147224 */ /* 0x000fc600078e0200 */
[----:B------:R-:W-:Y:S02]  /*16b0*/  SEL R14, R6, R12, !P0 ;  /* 0x0000000c060e7207 */ /* 0x000fe40004000000 */
[----:B------:R-:W-:-:S03]  /*16c0*/  SEL R19, R15, R20, !P0 ;  /* 0x000000140f137207 */ /* 0x000fc60004000000 */
[----:B0-----:R-:W-:-:S04]  /*16d0*/  IMAD R17, R14, UR8, RZ ;  /* 0x000000080e117c24 */ /* 0x001fc8000f8e02ff */
[----:B------:R-:W-:-:S04]  /*16e0*/  IMAD.WIDE R16, R17, 0x4, R22 ;  /* 0x0000000411107825 */ /* 0x000fc800078e0216 */
[----:B--2---:R-:W-:Y:S02]  /*16f0*/  IMAD.WIDE R18, R19, 0x4, R10 ;  /* 0x0000000413127825 */ /* 0x004fe400078e020a */
[----:B------:R-:W2:Y:S04]  /*1700*/  LDG.E R16, desc[UR6][R16.64] ;  /* 0x0000000610107981 */ /* 0x000ea8000c1e1900 */
[----:B------:R-:W2:Y:S01]  /*1710*/  LDG.E R19, desc[UR6][R18.64] ;  /* 0x0000000612137981 */ /* 0x000ea2000c1e1900 */
[----:B------:R-:W-:Y:S01]  /*1720*/  IADD3 R12, PT, PT, R3, R12, RZ ;  /* 0x0000000c030c7210 */ /* 0x000fe20007ffe0ff */
[----:B------:R-:W-:Y:S01]  /*1730*/  IMAD.IADD R25, R20, 0x1, R7 ;  /* 0x0000000114197824 */ /* 0x000fe200078e0207 */
[----:B------:R-:W-:Y:S02]  /*1740*/  IADD3 R21, PT, PT, R6, 0x1, RZ ;  /* 0x0000000106157810 */ /* 0x000fe40007ffe0ff */
[----:B------:R-:W-:-:S02]  /*1750*/  @!P0 IADD3 R25, PT, PT, R15, 0x1, RZ ;  /* 0x000000010f198810 */ /* 0x000fc40007ffe0ff */
[----:B------:R-:W-:-:S03]  /*1760*/  SEL R21, R21, R12, !P0 ;  /* 0x0000000c15157207 */ /* 0x000fc60004000000 */
[----:B------:R-:W-:-:S04]  /*1770*/  IMAD.WIDE R10, R25, 0x4, R10 ;  /* 0x00000004190a7825 */ /* 0x000fc800078e020a */
[----:B------:R-:W-:-:S04]  /*1780*/  IMAD R21, R21, UR8, RZ ;  /* 0x0000000815157c24 */ /* 0x000fc8000f8e02ff */
[----:B------:R-:W-:-:S04]  /*1790*/  IMAD.WIDE R14, R21, 0x4, R22 ;  /* 0x00000004150e7825 */ /* 0x000fc800078e0216 */
[----:B--2---:R-:W-:-:S05]  /*17a0*/  FADD R21, R16, R19 ;  /* 0x0000001310157221 */ /* 0x004fca0000000000 */
[----:B------:R2:W-:Y:S04]  /*17b0*/  STG.E desc[UR6][R14.64], R21 ;  /* 0x000000150e007986 */ /* 0x0005e8000c101906 */
[----:B------:R-:W3:Y:S01]  /*17c0*/  LDG.E R10, desc[UR6][R10.64] ;  /* 0x000000060a0a7981 */ /* 0x000ee2000c1e1900 */
[----:B------:R-:W-:Y:S01]  /*17d0*/  IADD3 R12, PT, PT, R12, R7, RZ ;  /* 0x000000070c0c7210 */ /* 0x000fe20007ffe0ff */
[----:B------:R-:W-:Y:S01]  /*17e0*/  VIADD R8, R8, 0x2 ;  /* 0x0000000208087836 */ /* 0x000fe20000000000 */
[----:B------:R-:W-:-:S05]  /*17f0*/  @!P0 IADD3 R12, PT, PT, R6, 0x2, RZ ;  /* 0x00000002060c8810 */ /* 0x000fca0007ffe0ff */
[----:B------:R-:W-:-:S04]  /*1800*/  IMAD R17, R12, UR8, RZ ;  /* 0x000000080c117c24 */ /* 0x000fc8000f8e02ff */
[----:B------:R-:W-:-:S04]  /*1810*/  IMAD.WIDE R16, R17, 0x4, R22 ;  /* 0x0000000411107825 */ /* 0x000fc800078e0216 */
[----:B---3--:R-:W-:-:S05]  /*1820*/  FADD R19, R21, R10 ;  /* 0x0000000a15137221 */ /* 0x008fca0000000000 */
[----:B------:R2:W-:Y:S02]  /*1830*/  STG.E desc[UR6][R16.64], R19 ;  /* 0x0000001310007986 */ /* 0x0005e4000c101906 */
.L_x_9:
[----:B------:R-:W-:Y:S05]  /*1840*/  @P2 BRA `(.L_x_6) ;  /* 0x0000000000482947 */ /* 0x000fea0003800000 */
[----:B--2---:R-:W2:Y:S01]  /*1850*/  LDC.64 R14, c[0x0][0x388] ;  /* 0x0000e200ff0e7b82 */ /* 0x004ea20000000a00 */
[-C--:B------:R-:W-:Y:S01]  /*1860*/  IMAD R6, R3, R8.reuse, R0 ;  /* 0x0000000803067224 */ /* 0x080fe200078e0200 */
[-C--:B0-----:R-:W-:Y:S02]  /*1870*/  IADD3 R17, PT, PT, R13, R8.reuse, RZ ;  /* 0x000000080d117210 */ /* 0x081fe40007ffe0ff */
[----:B------:R-:W-:Y:S02]  /*1880*/  IADD3 R10, PT, PT, R5, R8, RZ ;  /* 0x00000008050a7210 */ /* 0x000fe40007ffe0ff */
[----:B------:R-:W-:-:S03]  /*1890*/  SEL R8, R17, R6, !P0 ;  /* 0x0000000611087207 */ /* 0x000fc60004000000 */
[-C--:B------:R-:W-:Y:S01]  /*18a0*/  IMAD R19, R3, R10.reuse, R0 ;  /* 0x0000000a03137224 */ /* 0x080fe200078e0200 */
[----:B------:R-:W-:Y:S01]  /*18b0*/  @!P0 IADD3 R19, PT, PT, R13, R10, RZ ;  /* 0x0000000a0d138210 */ /* 0x000fe20007ffe0ff */
[----:B------:R-:W-:-:S04]  /*18c0*/  IMAD R11, R8, UR8, RZ ;  /* 0x00000008080b7c24 */ /* 0x000fc8000f8e02ff */
[----:B------:R-:W-:-:S06]  /*18d0*/  IMAD.WIDE R10, R11, 0x4, R22 ;  /* 0x000000040b0a7825 */ /* 0x000fcc00078e0216 */
[----:B------:R-:W3:Y:S01]  /*18e0*/  LDG.E R10, desc[UR6][R10.64] ;  /* 0x000000060a0a7981 */ /* 0x000ee2000c1e1900 */
[----:B--2---:R-:W-:-:S06]  /*18f0*/  IMAD.WIDE R12, R19, 0x4, R14 ;  /* 0x00000004130c7825 */ /* 0x004fcc00078e020e */
[----:B------:R-:W3:Y:S01]  /*1900*/  LDG.E R13, desc[UR6][R12.64] ;  /* 0x000000060c0d7981 */ /* 0x000ee2000c1e1900 */
[----:B------:R-:W-:Y:S01]  /*1910*/  IMAD.IADD R6, R6, 0x1, R7 ;  /* 0x0000000106067824 */ /* 0x000fe200078e0207 */
[----:B------:R-:W-:-:S05]  /*1920*/  @!P0 IADD3 R6, PT, PT, R17, 0x1, RZ ;  /* 0x0000000111068810 */ /* 0x000fca0007ffe0ff */
[----:B------:R-:W-:-:S04]  /*1930*/  IMAD R15, R6, UR8, RZ ;  /* 0x00000008060f7c24 */ /* 0x000fc8000f8e02ff */
[----:B------:R-:W-:-:S04]  /*1940*/  IMAD.WIDE R14, R15, 0x4, R22 ;  /* 0x000000040f0e7825 */ /* 0x000fc800078e0216 */
[----:B---3--:R-:W-:-:S05]  /*1950*/  FADD R17, R10, R13 ;  /* 0x0000000d0a117221 */ /* 0x008fca0000000000 */
[----:B------:R3:W-:Y:S02]  /*1960*/  STG.E desc[UR6][R14.64], R17 ;  /* 0x000000110e007986 */ /* 0x0007e4000c101906 */
.L_x_6:
[----:B------:R-:W4:Y:S02]  /*1970*/  LDC R12, c[0x0][0x3a8] ;  /* 0x0000ea00ff0c7b82 */ /* 0x000f240000000800 */
[----:B----4-:R-:W-:-:S04]  /*1980*/  IADD3 R6, PT, PT, R2, -R12, RZ ;  /* 0x8000000c02067210 */ /* 0x010fc80007ffe0ff */
[----:B------:R-:W-:-:S13]  /*1990*/  ISETP.GE.AND P1, PT, R5, R6, PT ;  /* 0x000000060500720c */ /* 0x000fda0003f26270 */
[----:B------:R-:W-:Y:S05]  /*19a0*/  @P1 BRA `(.L_x_10) ;  /* 0x0000000c00201947 */ /* 0x000fea0003800000 */
[-C--:B------:R-:W-:Y:S02]  /*19b0*/  IADD3 R6, PT, PT, R12, R5.reuse, -R2 ;  /* 0x000000050c067210 */ /* 0x080fe40007ffe802 */
[----:B------:R-:W-:Y:S01]  /*19c0*/  IADD3 R2, PT, PT, R2, -R5, -R12 ;  /* 0x8000000502027210 */ /* 0x000fe20007ffe80c */
[----:B------:R-:W-:Y:S01]  /*19d0*/  IMAD R5, R0, R3, RZ ;  /* 0x0000000300057224 */ /* 0x000fe200078e02ff */
[----:B------:R-:W-:-:S13]  /*19e0*/  ISETP.GT.U32.AND P1, PT, R6, -0x4, PT ;  /* 0xfffffffc0600780c */ /* 0x000fda0003f24070 */
[----:B------:R-:W-:Y:S05]  /*19f0*/  @P1 BRA `(.L_x_11) ;  /* 0x0000000400c01947 */ /* 0x000fea0003800000 */
[----:B------:R-:W-:Y:S01]  /*1a00*/  IADD3 R36, PT, PT, R7, UR4, R4 ;  /* 0x0000000407247c10 */ /* 0x000fe2000fffe004 */
[C---:B-1----:R-:W-:Y:S01]  /*1a10*/  VIADD R32, R9.reuse, 0x3 ;  /* 0x0000000309207836 */ /* 0x042fe20000000000 */
[-C--:B------:R-:W-:Y:S01]  /*1a20*/  IADD3 R4, PT, PT, R9, R12.reuse, RZ ;  /* 0x0000000c09047210 */ /* 0x080fe20007ffe0ff */
[-CC-:B------:R-:W-:Y:S01]  /*1a30*/  IMAD R11, R3, R9.reuse, R3.reuse ;  /* 0x00000009030b7224 */ /* 0x180fe200078e0203 */
[----:B------:R-:W-:Y:S01]  /*1a40*/  IADD3 R13, PT, PT, R9, 0x2, RZ ;  /* 0x00000002090d7810 */ /* 0x000fe20007ffe0ff */
[-C--:B--2---:R-:W-:Y:S01]  /*1a50*/  IMAD R16, R3, R9.reuse, R0 ;  /* 0x0000000903107224 */ /* 0x084fe200078e0200 */
[----:B------:R-:W-:Y:S01]  /*1a60*/  IADD3 R6, PT, PT, R9, -R12, RZ ;  /* 0x8000000c09067210 */ /* 0x000fe20007ffe0ff */
[--C-:B0--3--:R-:W-:Y:S01]  /*1a70*/  IMAD R17, R3, R4, R3.reuse ;  /* 0x0000000403117224 */ /* 0x109fe200078e0203 */
[----:B------:R-:W-:Y:S01]  /*1a80*/  IADD3 R34, PT, PT, R4, 0x3, RZ ;  /* 0x0000000304227810 */ /* 0x000fe20007ffe0ff */
[----:B------:R-:W-:Y:S01]  /*1a90*/  IMAD.IADD R10, R13, 0x1, -R12 ;  /* 0x000000010d0a7824 */ /* 0x000fe200078e0a0c */
[----:B------:R-:W-:Y:S01]  /*1aa0*/  IADD3 R15, PT, PT, R5, R9, RZ ;  /* 0x00000009050f7210 */ /* 0x000fe20007ffe0ff */
[C---:B------:R-:W-:Y:S01]  /*1ab0*/  IMAD R19, R3.reuse, R6, R3 ;  /* 0x0000000603137224 */ /* 0x040fe200078e0203 */
[----:B------:R-:W-:Y:S01]  /*1ac0*/  LOP3.LUT R8, R2, 0xfffffffc, RZ, 0xc0, !PT ;  /* 0xfffffffc02087812 */ /* 0x000fe200078ec0ff */
[C-C-:B------:R-:W-:Y:S01]  /*1ad0*/  IMAD R18, R3.reuse, R32, R0.reuse ;  /* 0x0000002003127224 */ /* 0x140fe200078e0200 */
[----:B------:R-:W-:Y:S01]  /*1ae0*/  IADD3 R14, PT, PT, R4, 0x2, RZ ;  /* 0x00000002040e7810 */ /* 0x000fe20007ffe0ff */
[----:B------:R-:W-:Y:S01]  /*1af0*/  IMAD R9, R3, R34, R0 ;  /* 0x0000002203097224 */ /* 0x000fe200078e0200 */
[----:B------:R-:W-:Y:S01]  /*1b00*/  IADD3 R7, PT, PT, R15, -R12, RZ ;  /* 0x8000000c0f077210 */ /* 0x000fe20007ffe0ff */
[----:B------:R-:W-:Y:S01]  /*1b10*/  IMAD R32, R3, R32, R36 ;  /* 0x0000002003207224 */ /* 0x000fe200078e0224 */
[----:B------:R-:W-:Y:S01]  /*1b20*/  IADD3 R11, PT, PT, R0, R11, RZ ;  /* 0x0000000b000b7210 */ /* 0x000fe20007ffe0ff */
[----:B------:R-:W-:Y:S01]  /*1b30*/  IMAD.IADD R5, R5, 0x1, R4 ;  /* 0x0000000105057824 */ /* 0x000fe200078e0204 */
[----:B------:R-:W-:Y:S01]  /*1b40*/  IADD3 R4, PT, PT, -R8, RZ, RZ ;  /* 0x000000ff08047210 */ /* 0x000fe20007ffe1ff */
[C-C-:B------:R-:W-:Y:S01]  /*1b50*/  IMAD R34, R3.reuse, R34, R36.reuse ;  /* 0x0000002203227224 */ /* 0x140fe200078e0224 */
[----:B------:R-:W-:Y:S01]  /*1b60*/  IADD3 R20, PT, PT, R0, R17, RZ ;  /* 0x0000001100147210 */ /* 0x000fe20007ffe0ff */
[----:B------:R-:W-:-:S02]  /*1b70*/  IMAD R36, R3, R10, R36 ;  /* 0x0000000a03247224 */ /* 0x000fc400078e0224 */
[C-C-:B------:R-:W-:Y:S02]  /*1b80*/  IMAD R6, R3.reuse, R6, R0.reuse ;  /* 0x0000000603067224 */ /* 0x140fe400078e0200 */
[C-C-:B------:R-:W-:Y:S02]  /*1b90*/  IMAD R12, R3.reuse, R13, R0.reuse ;  /* 0x0000000d030c7224 */ /* 0x140fe400078e0200 */
[C-C-:B------:R-:W-:Y:S02]  /*1ba0*/  IMAD R10, R3.reuse, R10, R0.reuse ;  /* 0x0000000a030a7224 */ /* 0x140fe400078e0200 */
[----:B------:R-:W-:Y:S02]  /*1bb0*/  IMAD R14, R3, R14, R0 ;  /* 0x0000000e030e7224 */ /* 0x000fe400078e0200 */
[----:B------:R-:W-:-:S07]  /*1bc0*/  IMAD.IADD R8, R0, 0x1, R19 ;  /* 0x0000000100087824 */ /* 0x000fce00078e0213 */
.L_x_12:
[----:B0-----:R-:W0:Y:S01]  /*1bd0*/  LDC.64 R24, c[0x0][0x388] ;  /* 0x0000e200ff187b82 */ /* 0x001e220000000a00 */
[----:B------:R-:W-:Y:S02]  /*1be0*/  SEL R17, R15, R16, !P0 ;  /* 0x000000100f117207 */ /* 0x000fe40004000000 */
[----:B------:R-:W-:Y:S02]  /*1bf0*/  SEL R29, R7, R6, !P0 ;  /* 0x00000006071d7207 */ /* 0x000fe40004000000 */
[----:B------:R-:W-:Y:S01]  /*1c00*/  IADD3 R19, PT, PT, R5, 0x1, RZ ;  /* 0x0000000105137810 */ /* 0x000fe20007ffe0ff */
[----:B------:R-:W-:-:S03]  /*1c10*/  IMAD R17, R17, UR8, RZ ;  /* 0x0000000811117c24 */ /* 0x000fc6000f8e02ff */
[----:B------:R-:W-:Y:S01]  /*1c20*/  SEL R19, R19, R20, !P0 ;  /* 0x0000001413137207 */ /* 0x000fe20004000000 */
[----:B------:R-:W-:-:S06]  /*1c30*/  IMAD.WIDE R30, R17, 0x4, R22 ;  /* 0x00000004111e7825 */ /* 0x000fcc00078e0216 */
[----:B------:R-:W2:Y:S01]  /*1c40*/  LDG.E R30, desc[UR6][R30.64] ;  /* 0x000000061e1e7981 */ /* 0x000ea2000c1e1900 */
[----:B0-----:R-:W-:-:S04]  /*1c50*/  IMAD.WIDE R28, R29, 0x4, R24 ;  /* 0x000000041d1c7825 */ /* 0x001fc800078e0218 */
[----:B------:R-:W-:Y:S02]  /*1c60*/  IMAD.WIDE R26, R19, 0x4, R24 ;  /* 0x00000004131a7825 */ /* 0x000fe400078e0218 */
[----:B------:R-:W2:Y:S04]  /*1c70*/  LDG.E R29, desc[UR6][R28.64] ;  /* 0x000000061c1d7981 */ /* 0x000ea8000c1e1900 */
[----:B------:R-:W3:Y:S01]  /*1c80*/  LDG.E R26, desc[UR6][R26.64] ;  /* 0x000000061a1a7981 */ /* 0x000ee2000c1e1900 */
[----:B------:R-:W-:-:S04]  /*1c90*/  IADD3 R17, PT, PT, R15, 0x1, RZ ;  /* 0x000000010f117810 */ /* 0x000fc80007ffe0ff */
[----:B------:R-:W-:Y:S02]  /*1ca0*/  SEL R21, R17, R11, !P0 ;  /* 0x0000000b11157207 */ /* 0x000fe40004000000 */
[----:B------:R-:W-:Y:S01]  /*1cb0*/  IADD3 R17, PT, PT, R7, 0x1, RZ ;  /* 0x0000000107117810 */ /* 0x000fe20007ffe0ff */
[----:B------:R-:W-:Y:S02]  /*1cc0*/  VIADD R35, R5, 0x2 ;  /* 0x0000000205237836 */ /* 0x000fe40000000000 */
[----:B------:R-:W-:Y:S01]  /*1cd0*/  IMAD R21, R21, UR8, RZ ;  /* 0x0000000815157c24 */ /* 0x000fe2000f8e02ff */
[----:B------:R-:W-:Y:S02]  /*1ce0*/  SEL R33, R17, R8, !P0 ;  /* 0x0000000811217207 */ /* 0x000fe40004000000 */
[----:B------:R-:W-:Y:S01]  /*1cf0*/  SEL R35, R35, R14, !P0 ;  /* 0x0000000e23237207 */ /* 0x000fe20004000000 */
[----:B--2---:R-:W-:Y:S01]  /*1d00*/  FADD R19, R30, -R29 ;  /* 0x8000001d1e137221 */ /* 0x004fe20000000000 */
[----:B------:R-:W-:-:S04]  /*1d10*/  IMAD.WIDE R28, R21, 0x4, R22 ;  /* 0x00000004151c7825 */ /* 0x000fc800078e0216 */
[----:B---3--:R-:W-:Y:S01]  /*1d20*/  FADD R17, R19, R26 ;  /* 0x0000001a13117221 */ /* 0x008fe20000000000 */
[----:B------:R-:W-:-:S04]  /*1d30*/  IMAD.WIDE R30, R33, 0x4, R24 ;  /* 0x00000004211e7825 */ /* 0x000fc800078e0218 */
[----:B------:R-:W-:Y:S01]  /*1d40*/  IMAD.WIDE R26, R35, 0x4, R24 ;  /* 0x00000004231a7825 */ /* 0x000fe200078e0218 */
[----:B------:R0:W-:Y:S04]  /*1d50*/  STG.E desc[UR6][R28.64], R17 ;  /* 0x000000111c007986 */ /* 0x0001e8000c101906 */
[----:B------:R1:W2:Y:S04]  /*1d60*/  LDG.E R30, desc[UR6][R30.64] ;  /* 0x000000061e1e7981 */ /* 0x0002a8000c1e1900 */
[----:B------:R-:W3:Y:S01]  /*1d70*/  LDG.E R26, desc[UR6][R26.64] ;  /* 0x000000061a1a7981 */ /* 0x000ee2000c1e1900 */
[----:B------:R-:W-:-:S02]  /*1d80*/  IADD3 R19, PT, PT, R15, 0x2, RZ ;  /* 0x000000020f137810 */ /* 0x000fc40007ffe0ff */
[----:B------:R-:W-:Y:S02]  /*1d90*/  IADD3 R33, PT, PT, R7, 0x2, RZ ;  /* 0x0000000207217810 */ /* 0x000fe40007ffe0ff */
[----:B------:R-:W-:Y:S02]  /*1da0*/  SEL R21, R19, R12, !P0 ;  /* 0x0000000c13157207 */ /* 0x000fe40004000000 */
[----:B------:R-:W-:Y:S02]  /*1db0*/  IADD3 R35, PT, PT, R5, 0x3, RZ ;  /* 0x0000000305237810 */ /* 0x000fe40007ffe0ff */
[----:B------:R-:W-:Y:S01]  /*1dc0*/  SEL R33, R33, R10, !P0 ;  /* 0x0000000a21217207 */ /* 0x000fe20004000000 */
[----:B------:R-:W-:Y:S01]  /*1dd0*/  IMAD R21, R21, UR8, RZ ;  /* 0x0000000815157c24 */ /* 0x000fe2000f8e02ff */
[----:B-1----:R-:W-:-:S03]  /*1de0*/  SEL R31, R35, R9, !P0 ;  /* 0x00000009231f7207 */ /* 0x002fc60004000000 */
[----:B0-----:R-:W-:-:S04]  /*1df0*/  IMAD.WIDE R28, R21, 0x4, R22 ;  /* 0x00000004151c7825 */ /* 0x001fc800078e0216 */
[----:B--2---:R-:W-:-:S04]  /*1e00*/  FADD R19, R17, -R30 ;  /* 0x8000001e11137221 */ /* 0x004fc80000000000 */
[----:B---3--:R-:W-:Y:S01]  /*1e10*/  FADD R17, R19, R26 ;  /* 0x0000001a13117221 */ /* 0x008fe20000000000 */
[----:B------:R-:W-:-:S04]  /*1e20*/  IMAD.WIDE R26, R33, 0x4, R24 ;  /* 0x00000004211a7825 */ /* 0x000fc800078e0218 */
[----:B------:R-:W-:Y:S01]  /*1e30*/  IMAD.WIDE R30, R31, 0x4, R24 ;  /* 0x000000041f1e7825 */ /* 0x000fe200078e0218 */
[----:B------:R0:W-:Y:S04]  /*1e40*/  STG.E desc[UR6][R28.64], R17 ;  /* 0x000000111c007986 */ /* 0x0001e8000c101906 */
[----:B------:R-:W2:Y:S04]  /*1e50*/  LDG.E R26, desc[UR6][R26.64] ;  /* 0x000000061a1a7981 */ /* 0x000ea8000c1e1900 */
[----:B------:R-:W3:Y:S01]  /*1e60*/  LDG.E R30, desc[UR6][R30.64] ;  /* 0x000000061e1e7981 */ /* 0x000ee2000c1e1900 */
[----:B------:R-:W-:Y:S01]  /*1e70*/  VIADD R19, R15, 0x3 ;  /* 0x000000030f137836 */ /* 0x000fe20000000000 */
[----:B------:R-:W-:-:S04]  /*1e80*/  IADD3 R33, PT, PT, R7, 0x3, RZ ;  /* 0x0000000307217810 */ /* 0x000fc80007ffe0ff */
[----:B------:R-:W-:Y:S02]  /*1e90*/  SEL R21, R19, R18, !P0 ;  /* 0x0000001213157207 */ /* 0x000fe40004000000 */
[----:B------:R-:W-:Y:S02]  /*1ea0*/  IADD3 R5, PT, PT, R5, 0x4, RZ ;  /* 0x0000000405057810 */ /* 0x000fe40007ffe0ff */
[----:B------:R-:W-:Y:S01]  /*1eb0*/  SEL R33, R33, R36, !P0 ;  /* 0x0000002421217207 */ /* 0x000fe20004000000 */
[----:B------:R-:W-:-:S04]  /*1ec0*/  IMAD R21, R21, UR8, RZ ;  /* 0x0000000815157c24 */ /* 0x000fc8000f8e02ff */
[----:B0-----:R-:W-:-:S04]  /*1ed0*/  IMAD.WIDE R28, R21, 0x4, R22 ;  /* 0x00000004151c7825 */ /* 0x001fc800078e0216 */
[----:B--2---:R-:W-:Y:S01]  /*1ee0*/  FADD R19, R17, -R26 ;  /* 0x8000001a11137221 */ /* 0x004fe20000000000 */
[----:B------:R-:W-:-:S04]  /*1ef0*/  IMAD.WIDE R26, R33, 0x4, R24 ;  /* 0x00000004211a7825 */ /* 0x000fc800078e0218 */
[----:B---3--:R-:W-:Y:S01]  /*1f00*/  FADD R17, R19, R30 ;  /* 0x0000001e13117221 */ /* 0x008fe20000000000 */
[----:B------:R-:W-:-:S04]  /*1f10*/  SEL R19, R5, R34, !P0 ;  /* 0x0000002205137207 */ /* 0x000fc80004000000 */
[----:B------:R0:W-:Y:S01]  /*1f20*/  STG.E desc[UR6][R28.64], R17 ;  /* 0x000000111c007986 */ /* 0x0001e2000c101906 */
[----:B------:R-:W-:-:S03]  /*1f30*/  IMAD.WIDE R24, R19, 0x4, R24 ;  /* 0x0000000413187825 */ /* 0x000fc600078e0218 */
[----:B------:R-:W2:Y:S04]  /*1f40*/  LDG.E R26, desc[UR6][R26.64] ;  /* 0x000000061a1a7981 */ /* 0x000ea8000c1e1900 */
[----:B------:R-:W3:Y:S01]  /*1f50*/  LDG.E R24, desc[UR6][R24.64] ;  /* 0x0000000618187981 */ /* 0x000ee2000c1e1900 */
[----:B------:R-:W-:Y:S02]  /*1f60*/  IADD3 R15, PT, PT, R15, 0x4, RZ ;  /* 0x000000040f0f7810 */ /* 0x000fe40007ffe0ff */
[----:B------:R-:W-:Y:S02]  /*1f70*/  IADD3 R4, PT, PT, R4, 0x4, RZ ;  /* 0x0000000404047810 */ /* 0x000fe40007ffe0ff */
[----:B------:R-:W-:Y:S02]  /*1f80*/  SEL R19, R15, R32, !P0 ;  /* 0x000000200f137207 */ /* 0x000fe40004000000 */
[----:B------:R-:W-:-:S03]  /*1f90*/  ISETP.NE.AND P1, PT, R4, RZ, PT ;  /* 0x000000ff0400720c */ /* 0x000fc60003f25270 */
[----:B------:R-:W-:-:S04]  /*1fa0*/  IMAD R31, R19, UR8, RZ ;  /* 0x00000008131f7c24 */ /* 0x000fc8000f8e02ff */
[----:B------:R-:W-:Y:S01]  /*1fb0*/  IMAD.WIDE R30, R31, 0x4, R22 ;  /* 0x000000041f1e7825 */ /* 0x000fe200078e0216 */
[C---:B------:R-:W-:Y:S02]  /*1fc0*/  LEA R16, R3.reuse, R16, 0x2 ;  /* 0x0000001003107211 */ /* 0x040fe400078e10ff */
[----:B------:R-:W-:Y:S01]  /*1fd0*/  LEA R6, R3, R6, 0x2 ;  /* 0x0000000603067211 */ /* 0x000fe200078e10ff */
[----:B------:R-:W-:Y:S01]  /*1fe0*/  VIADD R13, R13, 0x4 ;  /* 0x000000040d0d7836 */ /* 0x000fe20000000000 */
[----:B------:R-:W-:Y:S01]  /*1ff0*/  LEA R14, R3, R14, 0x2 ;  /* 0x0000000e030e7211 */ /* 0x000fe200078e10ff */
[----:B------:R-:W-:Y:S01]  /*2000*/  VIADD R7, R7, 0x4 ;  /* 0x0000000407077836 */ /* 0x000fe20000000000 */
[C---:B------:R-:W-:Y:S01]  /*2010*/  LEA R9, R3.reuse, R9, 0x2 ;  /* 0x0000000903097211 */ /* 0x040fe200078e10ff */
[C---:B------:R-:W-:Y:S01]  /*2020*/  IMAD R11, R3.reuse, 0x4, R11 ;  /* 0x00000004030b7824 */ /* 0x040fe200078e020b */
[C---:B------:R-:W-:Y:S01]  /*2030*/  LEA R20, R3.reuse, R20, 0x2 ;  /* 0x0000001403147211 */ /* 0x040fe200078e10ff */
[C---:B------:R-:W-:Y:S01]  /*2040*/  IMAD R10, R3.reuse, 0x4, R10 ;  /* 0x00000004030a7824 */ /* 0x040fe200078e020a */
[----:B------:R-:W-:-:S02]  /*2050*/  LEA R12, R3, R12, 0x2 ;  /* 0x0000000c030c7211 */ /* 0x000fc400078e10ff */
[C---:B------:R-:W-:Y:S02]  /*2060*/  LEA R18, R3.reuse, R18, 0x2 ;  /* 0x0000001203127211 */ /* 0x040fe400078e10ff */
[C---:B------:R-:W-:Y:S02]  /*2070*/  LEA R8, R3.reuse, R8, 0x2 ;  /* 0x0000000803087211 */ /* 0x040fe400078e10ff */
[C---:B------:R-:W-:Y:S02]  /*2080*/  LEA R36, R3.reuse, R36, 0x2 ;  /* 0x0000002403247211 */ /* 0x040fe400078e10ff */
[C---:B------:R-:W-:Y:S02]  /*2090*/  LEA R34, R3.reuse, R34, 0x2 ;  /* 0x0000002203227211 */ /* 0x040fe400078e10ff */
[----:B------:R-:W-:Y:S01]  /*20a0*/  LEA R32, R3, R32, 0x2 ;  /* 0x0000002003207211 */ /* 0x000fe200078e10ff */
[----:B--2---:R-:W-:-:S04]  /*20b0*/  FADD R19, R17, -R26 ;  /* 0x8000001a11137221 */ /* 0x004fc80000000000 */
[----:B---3--:R-:W-:-:S05]  /*20c0*/  FADD R19, R19, R24 ;  /* 0x0000001813137221 */ /* 0x008fca0000000000 */
[----:B------:R0:W-:Y:S01]  /*20d0*/  STG.E desc[UR6][R30.64], R19 ;  /* 0x000000131e007986 */ /* 0x0001e2000c101906 */
[----:B------:R-:W-:Y:S05]  /*20e0*/  @P1 BRA `(.L_x_12) ;  /* 0xfffffff800b81947 */ /* 0x000fea000383ffff */
[----:B------:R-:W-:-:S07]  /*20f0*/  VIADD R9, R13, 0xfffffffe ;  /* 0xfffffffe0d097836 */ /* 0x000fce0000000000 */
.L_x_11:
[----:B------:R-:W4:Y:S01]  /*2100*/  LDC R4, c[0x0][0x3a8] ;  /* 0x0000ea00ff047b82 */ /* 0x000f220000000800 */
[----:B------:R-:W-:-:S07]  /*2110*/  LOP3.LUT P1, R6, R2, 0x3, RZ, 0xc0, !PT ;  /* 0x0000000302067812 */ /* 0x000fce000782c0ff */
[----:B------:R-:W4:Y:S02]  /*2120*/  LDC R5, c[0x0][0x390] ;  /* 0x0000e400ff057b82 */ /* 0x000f240000000800 */
[----:B----4-:R-:W-:-:S04]  /*2130*/  IADD3 R5, PT, PT, R5, -R4, RZ ;  /* 0x8000000405057210 */ /* 0x010fc80007ffe0ff */
[----:B------:R-:W-:Y:S05]  /*2140*/  @!P1 BRA `(.L_x_10) ;  /* 0x0000000400389947 */ /* 0x000fea0003800000 */
[----:B------:R-:W-:Y:S01]  /*2150*/  ISETP.NE.AND P1, PT, R6, 0x1, PT ;  /* 0x000000010600780c */ /* 0x000fe20003f25270 */
[----:B------:R-:W4:Y:S01]  /*2160*/  LDCU UR5, c[0x0][0x380] ;  /* 0x00007000ff0577ac */ /* 0x000f220008000800 */
[----:B------:R-:W-:-:S04]  /*2170*/  LOP3.LUT R2, R2, 0x1, RZ, 0xc0, !PT ;  /* 0x0000000102027812 */ /* 0x000fc800078ec0ff */
[----:B------:R-:W-:Y:S01]  /*2180*/  ISETP.NE.U32.AND P2, PT, R2, 0x1, PT ;  /* 0x000000010200780c */ /* 0x000fe20003f45070 */
[----:B------:R-:W-:-:S06]  /*2190*/  IMAD R2, R0, R3, RZ ;  /* 0x0000000300027224 */ /* 0x000fcc00078e02ff */
[----:B------:R-:W-:Y:S06]  /*21a0*/  @!P1 BRA `(.L_x_13) ;  /* 0x0000000000b49947 */ /* 0x000fec0003800000 */
[----:B------:R-:W5:Y:S01]  /*21b0*/  LDC.64 R6, c[0x0][0x388] ;  /* 0x0000e200ff067b82 */ /* 0x000f620000000a00 */
[----:B-1----:R-:W-:Y:S01]  /*21c0*/  IADD3 R10, PT, PT, R9, R4, RZ ;  /* 0x00000004090a7210 */ /* 0x002fe20007ffe0ff */
[-C--:B------:R-:W-:Y:S01]  /*21d0*/  IMAD R20, R3, R9.reuse, R0 ;  /* 0x0000000903147224 */ /* 0x080fe200078e0200 */
[C---:B------:R-:W-:Y:S01]  /*21e0*/  IADD3 R8, PT, PT, R2.reuse, R9, RZ ;  /* 0x0000000902087210 */ /* 0x040fe20007ffe0ff */
[----:B------:R-:W-:Y:S02]  /*21f0*/  IMAD.IADD R13, R9, 0x1, -R4 ;  /* 0x00000001090d7824 */ /* 0x000fe400078e0a04 */
[CC--:B--23--:R-:W-:Y:S01]  /*2200*/  IMAD R15, R3.reuse, R10.reuse, R3 ;  /* 0x0000000a030f7224 */ /* 0x0ccfe200078e0203 */
[----:B------:R-:W-:Y:S01]  /*2210*/  IADD3 R10, PT, PT, R2, R10, RZ ;  /* 0x0000000a020a7210 */ /* 0x000fe20007ffe0ff */
[-C--:B------:R-:W-:Y:S01]  /*2220*/  IMAD R21, R3, R13.reuse, R0 ;  /* 0x0000000d03157224 */ /* 0x080fe200078e0200 */
[----:B------:R-:W-:Y:S02]  /*2230*/  SEL R11, R8, R20, !P0 ;  /* 0x00000014080b7207 */ /* 0x000fe40004000000 */
[----:B------:R-:W-:Y:S01]  /*2240*/  IADD3 R18, PT, PT, R2, R13, RZ ;  /* 0x0000000d02127210 */ /* 0x000fe20007ffe0ff */
[----:B------:R-:W-:Y:S01]  /*2250*/  VIADD R14, R10, 0x1 ;  /* 0x000000010a0e7836 */ /* 0x000fe20000000000 */
[----:B0-----:R-:W-:Y:S01]  /*2260*/  IADD3 R25, PT, PT, R0, R15, RZ ;  /* 0x0000000f00197210 */ /* 0x001fe20007ffe0ff */
[----:B------:R-:W-:Y:S01]  /*2270*/  IMAD R11, R11, UR8, RZ ;  /* 0x000000080b0b7c24 */ /* 0x000fe2000f8e02ff */
[----:B------:R-:W-:-:S02]  /*2280*/  SEL R15, R18, R21, !P0 ;  /* 0x00000015120f7207 */ /* 0x000fc40004000000 */
[----:B------:R-:W-:Y:S01]  /*2290*/  SEL R17, R14, R25, !P0 ;  /* 0x000000190e117207 */ /* 0x000fe20004000000 */
[----:B------:R-:W-:-:S04]  /*22a0*/  IMAD.WIDE R12, R11, 0x4, R22 ;  /* 0x000000040b0c7825 */ /* 0x000fc800078e0216 */
[--C-:B-----5:R-:W-:Y:S02]  /*22b0*/  IMAD.WIDE R14, R15, 0x4, R6.reuse ;  /* 0x000000040f0e7825 */ /* 0x120fe400078e0206 */
[----:B------:R0:W2:Y:S02]  /*22c0*/  LDG.E R12, desc[UR6][R12.64] ;  /* 0x000000060c0c7981 */ /* 0x0000a4000c1e1900 */
[----:B------:R-:W-:Y:S02]  /*22d0*/  IMAD.WIDE R16, R17, 0x4, R6 ;  /* 0x0000000411107825 */ /* 0x000fe400078e0206 */
[----:B------:R-:W2:Y:S04]  /*22e0*/  LDG.E R15, desc[UR6][R14.64] ;  /* 0x000000060e0f7981 */ /* 0x000ea8000c1e1900 */
[----:B------:R-:W3:Y:S01]  /*22f0*/  LDG.E R16, desc[UR6][R16.64] ;  /* 0x0000000610107981 */ /* 0x000ee2000c1e1900 */
[----:B------:R-:W-:-:S02]  /*2300*/  IADD3 R20, PT, PT, R3, R20, RZ ;  /* 0x0000001403147210 */ /* 0x000fc40007ffe0ff */
[----:B------:R-:W-:Y:S02]  /*2310*/  IADD3 R11, PT, PT, R8, 0x1, RZ ;  /* 0x00000001080b7810 */ /* 0x000fe40007ffe0ff */
[----:B----4-:R-:W-:Y:S01]  /*2320*/  IADD3 R21, PT, PT, R21, UR5, RZ ;  /* 0x0000000515157c10 */ /* 0x010fe2000fffe0ff */
[----:B------:R-:W-:Y:S01]  /*2330*/  @!P0 VIADD R21, R18, 0x1 ;  /* 0x0000000112158836 */ /* 0x000fe20000000000 */
[----:B------:R-:W-:Y:S02]  /*2340*/  SEL R19, R11, R20, !P0 ;  /* 0x000000140b137207 */ /* 0x000fe40004000000 */
[----:B------:R-:W-:Y:S02]  /*2350*/  IADD3 R25, PT, PT, R25, UR5, RZ ;  /* 0x0000000519197c10 */ /* 0x000fe4000fffe0ff */
[----:B------:R-:W-:Y:S01]  /*2360*/  @!P0 IADD3 R25, PT, PT, R10, 0x2, RZ ;  /* 0x000000020a198810 */ /* 0x000fe20007ffe0ff */
[----:B0-----:R-:W-:Y:S02]  /*2370*/  IMAD R13, R19, UR8, RZ ;  /* 0x00000008130d7c24 */ /* 0x001fe4000f8e02ff */
[----:B--2---:R-:W-:-:S04]  /*2380*/  FADD R11, R12, -R15 ;  /* 0x8000000f0c0b7221 */ /* 0x004fc80000000000 */
[----:B---3--:R-:W-:Y:S01]  /*2390*/  FADD R19, R11, R16 ;  /* 0x000000100b137221 */ /* 0x008fe20000000000 */
[----:B------:R-:W-:-:S04]  /*23a0*/  IMAD.WIDE R10, R13, 0x4, R22 ;  /* 0x000000040d0a7825 */ /* 0x000fc800078e0216 */
[--C-:B------:R-:W-:Y:S01]  /*23b0*/  IMAD.WIDE R12, R21, 0x4, R6.reuse ;  /* 0x00000004150c7825 */ /* 0x100fe200078e0206 */
[----:B------:R0:W-:Y:S03]  /*23c0*/  STG.E desc[UR6][R10.64], R19 ;  /* 0x000000130a007986 */ /* 0x0001e6000c101906 */
[----:B------:R-:W-:Y:S02]  /*23d0*/  IMAD.WIDE R6, R25, 0x4, R6 ;  /* 0x0000000419067825 */ /* 0x000fe400078e0206 */
[----:B------:R-:W2:Y:S04]  /*23e0*/  LDG.E R12, desc[UR6][R12.64] ;  /* 0x000000060c0c7981 */ /* 0x000ea8000c1e1900 */
[----:B------:R-:W3:Y:S01]  /*23f0*/  LDG.E R7, desc[UR6][R6.64] ;  /* 0x0000000606077981 */ /* 0x000ee2000c1e1900 */
[----:B------:R-:W-:Y:S01]  /*2400*/  IADD3 R20, PT, PT, R20, UR5, RZ ;  /* 0x0000000514147c10 */ /* 0x000fe2000fffe0ff */
[----:B------:R-:W-:Y:S01]  /*2410*/  @!P0 VIADD R20, R8, 0x2 ;  /* 0x0000000208148836 */ /* 0x000fe20000000000 */
[----:B------:R-:W-:-:S03]  /*2420*/  IADD3 R9, PT, PT, R9, 0x2, RZ ;  /* 0x0000000209097810 */ /* 0x000fc60007ffe0ff */
[----:B------:R-:W-:-:S04]  /*2430*/  IMAD R15, R20, UR8, RZ ;  /* 0x00000008140f7c24 */ /* 0x000fc8000f8e02ff */
[----:B------:R-:W-:-:S04]  /*2440*/  IMAD.WIDE R14, R15, 0x4, R22 ;  /* 0x000000040f0e7825 */ /* 0x000fc800078e0216 */
[----:B--2---:R-:W-:-:S04]  /*2450*/  FADD R8, R19, -R12 ;  /* 0x8000000c13087221 */ /* 0x004fc80000000000 */
[----:B---3--:R-:W-:-:S05]  /*2460*/  FADD R17, R8, R7 ;  /* 0x0000000708117221 */ /* 0x008fca0000000000 */
[----:B------:R0:W-:Y:S02]  /*2470*/  STG.E desc[UR6][R14.64], R17 ;  /* 0x000000110e007986 */ /* 0x0001e4000c101906 */
.L_x_13:
[----:B------:R-:W-:Y:S05]  /*2480*/  @P2 BRA `(.L_x_10) ;  /* 0x0000000000682947 */ /* 0x000fea0003800000 */
[----:B------:R-:W5:Y:S01]  /*2490*/  LDC.64 R6, c[0x0][0x388] ;  /* 0x0000e200ff067b82 */ /* 0x000f620000000a00 */
[-CC-:B01----:R-:W-:Y:S01]  /*24a0*/  IMAD R10, R3, R9.reuse, R0.reuse ;  /* 0x00000009030a7224 */ /* 0x183fe200078e0200 */
[C---:B--2---:R-:W-:Y:S01]  /*24b0*/  IADD3 R19, PT, PT, R2.reuse, R9, RZ ;  /* 0x0000000902137210 */ /* 0x044fe20007ffe0ff */
[C---:B---3--:R-:W-:Y:S01]  /*24c0*/  VIADD R15, R9.reuse, 0x1 ;  /* 0x00000001090f7836 */ /* 0x048fe20000000000 */
[----:B------:R-:W-:Y:S02]  /*24d0*/  IADD3 R13, PT, PT, R9, -R4, RZ ;  /* 0x80000004090d7210 */ /* 0x000fe40007ffe0ff */
[----:B------:R-:W-:Y:S02]  /*24e0*/  SEL R8, R19, R10, !P0 ;  /* 0x0000000a13087207 */ /* 0x000fe40004000000 */
[----:B------:R-:W-:Y:S01]  /*24f0*/  IADD3 R11, PT, PT, R15, R4, RZ ;  /* 0x000000040f0b7210 */ /* 0x000fe20007ffe0ff */
[-C--:B------:R-:W-:Y:S01]  /*2500*/  IMAD R21, R3, R13.reuse, R0 ;  /* 0x0000000d03157224 */ /* 0x080fe200078e0200 */
[----:B------:R-:W-:Y:S01]  /*2510*/  @!P0 IADD3 R21, PT, PT, R2, R13, RZ ;  /* 0x0000000d02158210 */ /* 0x000fe20007ffe0ff */
[----:B------:R-:W-:-:S02]  /*2520*/  IMAD R9, R8, UR8, RZ ;  /* 0x0000000808097c24 */ /* 0x000fc4000f8e02ff */
[-C--:B------:R-:W-:Y:S01]  /*2530*/  IMAD R17, R3, R11.reuse, R0 ;  /* 0x0000000b03117224 */ /* 0x080fe200078e0200 */
[----:B------:R-:W-:Y:S01]  /*2540*/  @!P0 IADD3 R17, PT, PT, R2, R11, RZ ;  /* 0x0000000b02118210 */ /* 0x000fe20007ffe0ff */
[----:B------:R-:W-:-:S06]  /*2550*/  IMAD.WIDE R8, R9, 0x4, R22 ;  /* 0x0000000409087825 */ /* 0x000fcc00078e0216 */
[----:B------:R0:W2:Y:S01]  /*2560*/  LDG.E R8, desc[UR6][R8.64] ;  /* 0x0000000608087981 */ /* 0x0000a2000c1e1900 */
[----:B-----5:R-:W-:-:S04]  /*2570*/  IMAD.WIDE R12, R21, 0x4, R6 ;  /* 0x00000004150c7825 */ /* 0x020fc800078e0206 */
[----:B------:R-:W-:Y:S02]  /*2580*/  IMAD.WIDE R6, R17, 0x4, R6 ;  /* 0x0000000411067825 */ /* 0x000fe400078e0206 */
[----:B------:R-:W2:Y:S04]  /*2590*/  LDG.E R13, desc[UR6][R12.64] ;  /* 0x000000060c0d7981 */ /* 0x000ea8000c1e1900 */
[----:B------:R-:W3:Y:S01]  /*25a0*/  LDG.E R7, desc[UR6][R6.64] ;  /* 0x0000000606077981 */ /* 0x000ee2000c1e1900 */
[----:B----4-:R-:W-:Y:S01]  /*25b0*/  VIADD R2, R10, UR5 ;  /* 0x000000050a027c36 */ /* 0x010fe20008000000 */
[----:B------:R-:W-:-:S05]  /*25c0*/  @!P0 IADD3 R2, PT, PT, R19, 0x1, RZ ;  /* 0x0000000113028810 */ /* 0x000fca0007ffe0ff */
[----:B------:R-:W-:-:S04]  /*25d0*/  IMAD R11, R2, UR8, RZ ;  /* 0x00000008020b7c24 */ /* 0x000fc8000f8e02ff */
[----:B------:R-:W-:Y:S01]  /*25e0*/  IMAD.WIDE R10, R11, 0x4, R22 ;  /* 0x000000040b0a7825 */ /* 0x000fe200078e0216 */
[----:B0-----:R-:W-:-:S03]  /*25f0*/  MOV R9, R15 ;  /* 0x0000000f00097202 */ /* 0x001fc60000000f00 */
[----:B--2---:R-:W-:-:S04]  /*2600*/  FADD R2, R8, -R13 ;  /* 0x8000000d08027221 */ /* 0x004fc80000000000 */
[----:B---3--:R-:W-:-:S05]  /*2610*/  FADD R17, R2, R7 ;  /* 0x0000000702117221 */ /* 0x008fca0000000000 */
[----:B------:R0:W-:Y:S02]  /*2620*/  STG.E desc[UR6][R10.64], R17 ;  /* 0x000000110a007986 */ /* 0x0001e4000c101906 */
.L_x_10:
[----:B----4-:R-:W4:Y:S02]  /*2630*/  LDCU UR5, c[0x0][0x390] ;  /* 0x00007200ff0577ac */ /* 0x010f240008000800 */
[----:B----4-:R-:W-:-:S13]  /*2640*/  ISETP.GE.AND P1, PT, R5, UR5, PT ;  /* 0x0000000505007c0c */ /* 0x010fda000bf26270 */
[----:B------:R-:W-:Y:S05]  /*2650*/  @P1 EXIT ;  /* 0x000000000000194d */ /* 0x000fea0003800000 */
[----:B------:R-:W4:Y:S01]  /*2660*/  LDC R2, c[0x0][0x380] ;  /* 0x0000e000ff027b82 */ /* 0x000f220000000800 */
[C---:B------:R-:W-:Y:S02]  /*2670*/  IADD3 R6, PT, PT, R5.reuse, -UR5, RZ ;  /* 0x8000000505067c10 */ /* 0x040fe4000fffe0ff */
[----:B------:R-:W-:Y:S02]  /*2680*/  IADD3 R5, PT, PT, -R5, UR5, RZ ;  /* 0x0000000505057c10 */ /* 0x000fe4000fffe1ff */
[----:B------:R-:W-:Y:S01]  /*2690*/  ISETP.GT.U32.AND P1, PT, R6, -0x4, PT ;  /* 0xfffffffc0600780c */ /* 0x000fe20003f24070 */
[----:B------:R-:W-:Y:S01]  /*26a0*/  IMAD R6, R0, R3, RZ ;  /* 0x0000000300067224 */ /* 0x000fe200078e02ff */
[----:B------:R-:W-:Y:S01]  /*26b0*/  LOP3.LUT R7, R5, 0x3, RZ, 0xc0, !PT ;  /* 0x0000000305077812 */ /* 0x000fe200078ec0ff */
[----:B------:R-:W0:Y:S10]  /*26c0*/  LDC R4, c[0x0][0x3a8] ;  /* 0x0000ea00ff047b82 */ /* 0x000e340000000800 */
[----:B------:R-:W-:Y:S05]  /*26d0*/  @P1 BRA `(.L_x_14) ;  /* 0x0000000400401947 */ /* 0x000fea0003800000 */
[----:B0-23--:R-:W4:Y:S01]  /*26e0*/  S2R R17, SR_TID.X ;  /* 0x0000000000117919 */ /* 0x00df220000002100 */
[C---:B-1----:R-:W-:Y:S01]  /*26f0*/  IADD3 R13, PT, PT, R9.reuse, 0x2, RZ ;  /* 0x00000002090d7810 */ /* 0x042fe20007ffe0ff */
[C---:B------:R-:W-:Y:S01]  /*2700*/  VIADD R36, R9.reuse, 0x3 ;  /* 0x0000000309247836 */ /* 0x040fe20000000000 */
[-C--:B------:R-:W-:Y:S01]  /*2710*/  IADD3 R10, PT, PT, R9, -R4.reuse, RZ ;  /* 0x80000004090a7210 */ /* 0x080fe20007ffe0ff */
[-C--:B------:R-:W-:Y:S01]  /*2720*/  IMAD R11, R3, R9.reuse, R3 ;  /* 0x00000009030b7224 */ /* 0x080fe200078e0203 */
[----:B------:R-:W-:Y:S01]  /*2730*/  IADD3 R34, PT, PT, R13, -R4, RZ ;  /* 0x800000040d227210 */ /* 0x000fe20007ffe0ff */
[--C-:B------:R-:W-:Y:S01]  /*2740*/  IMAD R18, R3, R36, R0.reuse ;  /* 0x0000002403127224 */ /* 0x100fe200078e0200 */
[-C--:B------:R-:W-:Y:S01]  /*2750*/  IADD3 R15, PT, PT, R6, R9.reuse, RZ ;  /* 0x00000009060f7210 */ /* 0x080fe20007ffe0ff */
[----:B------:R-:W-:Y:S01]  /*2760*/  IMAD.IADD R32, R0, 0x1, R11 ;  /* 0x0000000100207824 */ /* 0x000fe200078e020b */
[----:B------:R-:W-:Y:S01]  /*2770*/  LOP3.LUT R8, R5, 0xfffffffc, RZ, 0xc0, !PT ;  /* 0xfffffffc05087812 */ /* 0x000fe200078ec0ff */
[--C-:B------:R-:W-:Y:S01]  /*2780*/  IMAD R14, R3, R9, R0.reuse ;  /* 0x00000009030e7224 */ /* 0x100fe200078e0200 */
[----:B------:R-:W-:Y:S01]  /*2790*/  IADD3 R9, PT, PT, R15, -R4, RZ ;  /* 0x800000040f097210 */ /* 0x000fe20007ffe0ff */
[----:B------:R-:W-:Y:S01]  /*27a0*/  IMAD R12, R3, R13, R0 ;  /* 0x0000000d030c7224 */ /* 0x000fe200078e0200 */
[----:B------:R-:W-:-:S02]  /*27b0*/  IADD3 R8, PT, PT, -R8, RZ, RZ ;  /* 0x000000ff08087210 */ /* 0x000fc40007ffe1ff */
[----:B----4-:R-:W-:Y:S01]  /*27c0*/  IADD3 R16, PT, PT, R2, UR4, R17 ;  /* 0x0000000402107c10 */ /* 0x010fe2000fffe011 */
[CC--:B------:R-:W-:Y:S02]  /*27d0*/  IMAD R17, R3.reuse, R10.reuse, R3 ;  /* 0x0000000a03117224 */ /* 0x0c0fe400078e0203 */
[C---:B------:R-:W-:Y:S02]  /*27e0*/  IMAD R10, R3.reuse, R10, R0 ;  /* 0x0000000a030a7224 */ /* 0x040fe400078e0200 */
[C-C-:B------:R-:W-:Y:S02]  /*27f0*/  IMAD R36, R3.reuse, R36, R16.reuse ;  /* 0x0000002403247224 */ /* 0x140fe400078e0210 */
[CC--:B------:R-:W-:Y:S02]  /*2800*/  IMAD R11, R3.reuse, R34.reuse, R16 ;  /* 0x00000022030b7224 */ /* 0x0c0fe400078e0210 */
[----:B------:R-:W-:Y:S02]  /*2810*/  IMAD R34, R3, R34, R0 ;  /* 0x0000002203227224 */ /* 0x000fe400078e0200 */
[----:B------:R-:W-:-:S07]  /*2820*/  IMAD.IADD R16, R0, 0x1, R17 ;  /* 0x0000000100107824 */ /* 0x000fce00078e0211 */
.L_x_15:
[----:B0-----:R-:W0:Y:S01]  /*2830*/  LDC.64 R20, c[0x0][0x388] ;  /* 0x0000e200ff147b82 */ /* 0x001e220000000a00 */
[----:B------:R-:W-:Y:S02]  /*2840*/  SEL R17, R15, R14, !P0 ;  /* 0x0000000e0f117207 */ /* 0x000fe40004000000 */
[----:B------:R-:W-:-:S03]  /*2850*/  SEL R25, R9, R10, !P0 ;  /* 0x0000000a09197207 */ /* 0x000fc60004000000 */
[----:B------:R-:W-:-:S04]  /*2860*/  IMAD R17, R17, UR8, RZ ;  /* 0x0000000811117c24 */ /* 0x000fc8000f8e02ff */
[----:B------:R-:W-:-:S05]  /*2870*/  IMAD.WIDE R26, R17, 0x4, R22 ;  /* 0x00000004111a7825 */ /* 0x000fca00078e0216 */
[----:B------:R-:W2:Y:S01]  /*2880*/  LDG.E R17, desc[UR6][R26.64] ;  /* 0x000000061a117981 */ /* 0x000ea2000c1e1900 */
[----:B0-----:R-:W-:-:S06]  /*2890*/  IMAD.WIDE R24, R25, 0x4, R20 ;  /* 0x0000000419187825 */ /* 0x001fcc00078e0214 */
[----:B------:R-:W2:Y:S01]  /*28a0*/  LDG.E R24, desc[UR6][R24.64] ;  /* 0x0000000618187981 */ /* 0x000ea2000c1e1900 */
[----:B------:R-:W-:-:S04]  /*28b0*/  IADD3 R19, PT, PT, R15, 0x1, RZ ;  /* 0x000000010f137810 */ /* 0x000fc80007ffe0ff */
[----:B------:R-:W-:Y:S02]  /*28c0*/  SEL R28, R19, R32, !P0 ;  /* 0x00000020131c7207 */ /* 0x000fe40004000000 */
[----:B------:R-:W-:-:S03]  /*28d0*/  IADD3 R19, PT, PT, R9, 0x1, RZ ;  /* 0x0000000109137810 */ /* 0x000fc60007ffe0ff */
[----:B------:R-:W-:Y:S01]  /*28e0*/  IMAD R29, R28, UR8, RZ ;  /* 0x000000081c1d7c24 */ /* 0x000fe2000f8e02ff */
[----:B------:R-:W-:-:S03]  /*28f0*/  SEL R19, R19, R16, !P0 ;  /* 0x0000001013137207 */ /* 0x000fc60004000000 */
[----:B------:R-:W-:-:S04]  /*2900*/  IMAD.WIDE R28, R29, 0x4, R22 ;  /* 0x000000041d1c7825 */ /* 0x000fc800078e0216 */
[----:B------:R-:W-:-:S04]  /*2910*/  IMAD.WIDE R30, R19, 0x4, R20 ;  /* 0x00000004131e7825 */ /* 0x000fc800078e0214 */
[----:B--2---:R-:W-:-:S05]  /*2920*/  FADD R17, R17, -R24 ;  /* 0x8000001811117221 */ /* 0x004fca0000000000 */
[----:B------:R0:W-:Y:S04]  /*2930*/  STG.E desc[UR6][R28.64], R17 ;  /* 0x000000111c007986 */ /* 0x0001e8000c101906 */
[----:B------:R-:W2:Y:S01]  /*2940*/  LDG.E R30, desc[UR6][R30.64] ;  /* 0x000000061e1e7981 */ /* 0x000ea2000c1e1900 */
[----:B------:R-:W-:Y:S01]  /*2950*/  IADD3 R19, PT, PT, R15, 0x2, RZ ;  /* 0x000000020f137810 */ /* 0x000fe20007ffe0ff */
[----:B------:R-:W-:-:S03]  /*2960*/  VIADD R25, R9, 0x2 ;  /* 0x0000000209197836 */ /* 0x000fc60000000000 */
[----:B------:R-:W-:Y:S02]  /*2970*/  SEL R19, R19, R12, !P0 ;  /* 0x0000000c13137207 */ /* 0x000fe40004000000 */
[----:B------:R-:W-:-:S03]  /*2980*/  SEL R27, R25, R34, !P0 ;  /* 0x00000022191b7207 */ /* 0x000fc60004000000 */
[----:B------:R-:W-:Y:S02]  /*2990*/  IMAD R19, R19, UR8, RZ ;  /* 0x0000000813137c24 */ /* 0x000fe4000f8e02ff */
[----:B------:R-:W-:-:S04]  /*29a0*/  IMAD.WIDE R26, R27, 0x4, R20 ;  /* 0x000000041b1a7825 */ /* 0x000fc800078e0214 */
[----:B------:R-:W-:-:S04]  /*29b0*/  IMAD.WIDE R24, R19, 0x4, R22 ;  /* 0x0000000413187825 */ /* 0x000fc800078e0216 */
[----:B--2---:R-:W-:-:S05]  /*29c0*/  FADD R19, R17, -R30 ;  /* 0x8000001e11137221 */ /* 0x004fca0000000000 */
[----:B------:R1:W-:Y:S04]  /*29d0*/  STG.E desc[UR6][R24.64], R19 ;  /* 0x0000001318007986 */ /* 0x0003e8000c101906 */
[----:B------:R-:W2:Y:S01]  /*29e0*/  LDG.E R26, desc[UR6][R26.64] ;  /* 0x000000061a1a7981 */ /* 0x000ea2000c1e1900 */
[----:B0-----:R-:W-:Y:S02]  /*29f0*/  IADD3 R17, PT, PT, R15, 0x3, RZ ;  /* 0x000000030f117810 */ /* 0x001fe40007ffe0ff */
[----:B------:R-:W-:Y:S02]  /*2a00*/  IADD3 R28, PT, PT, R9, 0x3, RZ ;  /* 0x00000003091c7810 */ /* 0x000fe40007ffe0ff */
        /* <DEDUP_REMOVED lines=8> */
[----:B------:R-:W-:Y:S02]  /*2a90*/  IADD3 R15, PT, PT, R15, 0x4, RZ ;  /* 0x000000040f0f7810 */ /* 0x000fe40007ffe0ff */
[----:B------:R-:W-:Y:S02]  /*2aa0*/  IADD3 R8, PT, PT, R8, 0x4, RZ ;  /* 0x0000000408087810 */ /* 0x000fe40007ffe0ff */
[----:B-1----:R-:W-:Y:S02]  /*2ab0*/  SEL R19, R15, R36, !P0 ;  /* 0x000000240f137207 */ /* 0x002fe40004000000 */
        /* <DEDUP_REMOVED lines=10> */
[C---:B------:R-:W-:Y:S02]  /*2b60*/  LEA R18, R3.reuse, R18, 0x2 ;  /* 0x0000001203127211 */ /* 0x040fe400078e10ff */
[----:B------:R-:W-:-:S02]  /*2b70*/  LEA R34, R3, R34, 0x2 ;  /* 0x0000002203227211 */ /* 0x000fc400078e10ff */
[C---:B------:R-:W-:Y:S02]  /*2b80*/  LEA R11, R3.reuse, R11, 0x2 ;  /* 0x0000000b030b7211 */ /* 0x040fe400078e10ff */
[----:B------:R-:W-:Y:S01]  /*2b90*/  LEA R36, R3, R36, 0x2 ;  /* 0x0000002403247211 */ /* 0x000fe200078e10ff */
[----:B--2---:R-:W-:-:S05]  /*2ba0*/  FADD R19, R17, -R20 ;  /* 0x8000001411137221 */ /* 0x004fca0000000000 */
[----:B------:R0:W-:Y:S01]  /*2bb0*/  STG.E desc[UR6][R24.64], R19 ;  /* 0x0000001318007986 */ /* 0x0001e2000c101906 */
[----:B------:R-:W-:Y:S05]  /*2bc0*/  @P1 BRA `(.L_x_15) ;  /* 0xfffffffc00181947 */ /* 0x000fea000383ffff */
[----:B------:R-:W-:-:S07]  /*2bd0*/  VIADD R9, R13, 0xfffffffe ;  /* 0xfffffffe0d097836 */ /* 0x000fce0000000000 */
.L_x_14:
[----:B------:R-:W-:-:S13]  /*2be0*/  ISETP.NE.AND P1, PT, R7, RZ, PT ;  /* 0x000000ff0700720c */ /* 0x000fda0003f25270 */
[----:B------:R-:W-:Y:S05]  /*2bf0*/  @!P1 EXIT ;  /* 0x000000000000994d */ /* 0x000fea0003800000 */
[----:B------:R-:W-:Y:S02]  /*2c00*/  ISETP.NE.AND P1, PT, R7, 0x1, PT ;  /* 0x000000010700780c */ /* 0x000fe40003f25270 */
[----:B------:R-:W-:-:S04]  /*2c10*/  LOP3.LUT R5, R5, 0x1, RZ, 0xc0, !PT ;  /* 0x0000000105057812 */ /* 0x000fc800078ec0ff */
[----:B------:R-:W-:-:S07]  /*2c20*/  ISETP.NE.U32.AND P2, PT, R5, 0x1, PT ;  /* 0x000000010500780c */ /* 0x000fce0003f45070 */
[----:B------:R-:W-:Y:S06]  /*2c30*/  @!P1 BRA `(.L_x_16) ;  /* 0x00000000007c9947 */ /* 0x000fec0003800000 */
[----:B0-----:R-:W0:Y:S01]  /*2c40*/  LDC.64 R10, c[0x0][0x388] ;  /* 0x0000e200ff0a7b82 */ /* 0x001e220000000a00 */
[----:B-1----:R-:W-:Y:S01]  /*2c50*/  IADD3 R13, PT, PT, R9, -R4, RZ ;  /* 0x80000004090d7210 */ /* 0x002fe20007ffe0ff */
[CCC-:B------:R-:W-:Y:S01]  /*2c60*/  IMAD R8, R3.reuse, R9.reuse, R0.reuse ;  /* 0x0000000903087224 */ /* 0x1c0fe200078e0200 */
[C---:B------:R-:W-:Y:S02]  /*2c70*/  IADD3 R7, PT, PT, R6.reuse, R9, RZ ;  /* 0x0000000906077210 */ /* 0x040fe40007ffe0ff */
[-C--:B--2---:R-:W-:Y:S01]  /*2c80*/  IADD3 R16, PT, PT, R6, R13.reuse, RZ ;  /* 0x0000000d06107210 */ /* 0x084fe20007ffe0ff */
[----:B---3--:R-:W-:Y:S01]  /*2c90*/  IMAD R17, R3, R13, R0 ;  /* 0x0000000d03117224 */ /* 0x008fe200078e0200 */
[----:B------:R-:W-:-:S04]  /*2ca0*/  SEL R5, R7, R8, !P0 ;  /* 0x0000000807057207 */ /* 0x000fc80004000000 */
[----:B------:R-:W-:Y:S01]  /*2cb0*/  SEL R15, R16, R17, !P0 ;  /* 0x00000011100f7207 */ /* 0x000fe20004000000 */
[----:B------:R-:W-:-:S04]  /*2cc0*/  IMAD R5, R5, UR8, RZ ;  /* 0x0000000805057c24 */ /* 0x000fc8000f8e02ff */
[----:B------:R-:W-:-:S06]  /*2cd0*/  IMAD.WIDE R12, R5, 0x4, R22 ;  /* 0x00000004050c7825 */ /* 0x000fcc00078e0216 */
[----:B------:R-:W2:Y:S01]  /*2ce0*/  LDG.E R12, desc[UR6][R12.64] ;  /* 0x000000060c0c7981 */ /* 0x000ea2000c1e1900 */
[----:B0-----:R-:W-:-:S06]  /*2cf0*/  IMAD.WIDE R14, R15, 0x4, R10 ;  /* 0x000000040f0e7825 */ /* 0x001fcc00078e020a */
[----:B------:R-:W2:Y:S01]  /*2d00*/  LDG.E R15, desc[UR6][R14.64] ;  /* 0x000000060e0f7981 */ /* 0x000ea2000c1e1900 */
[----:B------:R-:W-:Y:S01]  /*2d10*/  IMAD.IADD R19, R3, 0x1, R8 ;  /* 0x0000000103137824 */ /* 0x000fe200078e0208 */
[----:B------:R-:W-:-:S04]  /*2d20*/  IADD3 R8, PT, PT, R7, 0x1, RZ ;  /* 0x0000000107087810 */ /* 0x000fc80007ffe0ff */
[----:B------:R-:W-:Y:S02]  /*2d30*/  SEL R8, R8, R19, !P0 ;  /* 0x0000001308087207 */ /* 0x000fe40004000000 */
[----:B----4-:R-:W-:Y:S02]  /*2d40*/  IADD3 R21, PT, PT, R17, R2, RZ ;  /* 0x0000000211157210 */ /* 0x010fe40007ffe0ff */
[----:B------:R-:W-:Y:S01]  /*2d50*/  @!P0 IADD3 R21, PT, PT, R16, 0x1, RZ ;  /* 0x0000000110158810 */ /* 0x000fe20007ffe0ff */
[----:B------:R-:W-:-:S04]  /*2d60*/  IMAD R17, R8, UR8, RZ ;  /* 0x0000000808117c24 */ /* 0x000fc8000f8e02ff */
[----:B------:R-:W-:-:S04]  /*2d70*/  IMAD.WIDE R16, R17, 0x4, R22 ;  /* 0x0000000411107825 */ /* 0x000fc800078e0216 */
[----:B------:R-:W-:-:S04]  /*2d80*/  IMAD.WIDE R10, R21, 0x4, R10 ;  /* 0x00000004150a7825 */ /* 0x000fc800078e020a */
[----:B--2---:R-:W-:-:S05]  /*2d90*/  FADD R5, R12, -R15 ;  /* 0x8000000f0c057221 */ /* 0x004fca0000000000 */
[----:B------:R0:W-:Y:S04]  /*2da0*/  STG.E desc[UR6][R16.64], R5 ;  /* 0x0000000510007986 */ /* 0x0001e8000c101906 */
[----:B------:R-:W2:Y:S01]  /*2db0*/  LDG.E R10, desc[UR6][R10.64] ;  /* 0x000000060a0a7981 */ /* 0x000ea2000c1e1900 */
[----:B------:R-:W-:Y:S01]  /*2dc0*/  IMAD.IADD R19, R19, 0x1, R2 ;  /* 0x0000000113137824 */ /* 0x000fe200078e0202 */
[----:B------:R-:W-:-:S05]  /*2dd0*/  @!P0 IADD3 R19, PT, PT, R7, 0x2, RZ ;  /* 0x0000000207138810 */ /* 0x000fca0007ffe0ff */
[----:B------:R-:W-:-:S04]  /*2de0*/  IMAD R13, R19, UR8, RZ ;  /* 0x00000008130d7c24 */ /* 0x000fc8000f8e02ff */
[----:B------:R-:W-:Y:S01]  /*2df0*/  IMAD.WIDE R12, R13, 0x4, R22 ;  /* 0x000000040d0c7825 */ /* 0x000fe200078e0216 */
[----:B------:R-:W-:-:S03]  /*2e00*/  IADD3 R9, PT, PT, R9, 0x2, RZ ;  /* 0x0000000209097810 */ /* 0x000fc60007ffe0ff */
[----:B--2---:R-:W-:-:S05]  /*2e10*/  FADD R7, R5, -R10 ;  /* 0x8000000a05077221 */ /* 0x004fca0000000000 */
[----:B------:R0:W-:Y:S02]  /*2e20*/  STG.E desc[UR6][R12.64], R7 ;  /* 0x000000070c007986 */ /* 0x0001e4000c101906 */
.L_x_16:
[----:B------:R-:W-:Y:S05]  /*2e30*/  @P2 EXIT ;  /* 0x000000000000294d */ /* 0x000fea0003800000 */
[----:B0-----:R-:W0:Y:S01]  /*2e40*/  LDC.64 R10, c[0x0][0x388] ;  /* 0x0000e200ff0a7b82 */ /* 0x001e220000000a00 */
[----:B-1----:R-:W-:Y:S01]  /*2e50*/  IADD3 R5, PT, PT, R9, -R4, RZ ;  /* 0x8000000409057210 */ /* 0x002fe20007ffe0ff */
[C-C-:B------:R-:W-:Y:S02]  /*2e60*/  IMAD R13, R3.reuse, R9, R0.reuse ;  /* 0x00000009030d7224 */ /* 0x140fe400078e0200 */
[C---:B------:R-:W-:Y:S02]  /*2e70*/  IMAD.IADD R8, R6.reuse, 0x1, R9 ;  /* 0x0000000106087824 */ /* 0x040fe400078e0209 */
[-C--:B------:R-:W-:Y:S01]  /*2e80*/  IMAD R7, R3, R5.reuse, R0 ;  /* 0x0000000503077224 */ /* 0x080fe200078e0200 */
[----:B------:R-:W-:Y:S02]  /*2e90*/  @!P0 IADD3 R7, PT, PT, R6, R5, RZ ;  /* 0x0000000506078210 */ /* 0x000fe40007ffe0ff */
[----:B------:R-:W-:-:S05]  /*2ea0*/  SEL R0, R8, R13, !P0 ;  /* 0x0000000d08007207 */ /* 0x000fca0004000000 */
[----:B------:R-:W-:-:S04]  /*2eb0*/  IMAD R5, R0, UR8, RZ ;  /* 0x0000000800057c24 */ /* 0x000fc8000f8e02ff */
[----:B------:R-:W-:-:S04]  /*2ec0*/  IMAD.WIDE R4, R5, 0x4, R22 ;  /* 0x0000000405047825 */ /* 0x000fc800078e0216 */
[----:B0-----:R-:W-:Y:S02]  /*2ed0*/  IMAD.WIDE R6, R7, 0x4, R10 ;  /* 0x0000000407067825 */ /* 0x001fe400078e020a */
[----:B------:R-:W5:Y:S04]  /*2ee0*/  LDG.E R4, desc[UR6][R4.64] ;  /* 0x0000000604047981 */ /* 0x000f68000c1e1900 */
[----:B------:R-:W5:Y:S01]  /*2ef0*/  LDG.E R7, desc[UR6][R6.64] ;  /* 0x0000000606077981 */ /* 0x000f62000c1e1900 */
[----:B----4-:R-:W-:Y:S02]  /*2f00*/  IADD3 R2, PT, PT, R13, R2, RZ ;  /* 0x000000020d027210 */ /* 0x010fe40007ffe0ff */
[----:B------:R-:W-:-:S05]  /*2f10*/  @!P0 IADD3 R2, PT, PT, R8, 0x1, RZ ;  /* 0x0000000108028810 */ /* 0x000fca0007ffe0ff */
[----:B------:R-:W-:-:S04]  /*2f20*/  IMAD R3, R2, UR8, RZ ;  /* 0x0000000802037c24 */ /* 0x000fc8000f8e02ff */
[----:B------:R-:W-:-:S04]  /*2f30*/  IMAD.WIDE R22, R3, 0x4, R22 ;  /* 0x0000000403167825 */ /* 0x000fc800078e0216 */
[----:B-----5:R-:W-:-:S05]  /*2f40*/  FADD R3, R4, -R7 ;  /* 0x8000000704037221 */ /* 0x020fca0000000000 */
[----:B------:R-:W-:Y:S01]  /*2f50*/  STG.E desc[UR6][R22.64], R3 ;  /* 0x0000000316007986 */ /* 0x000fe2000c101906 */
[----:B------:R-:W-:Y:S05]  /*2f60*/  EXIT ;  /* 0x000000000000794d */ /* 0x000fea0003800000 */
.L_x_17:
[----:B------:R-:W-:-:S00]  /*2f70*/  BRA `(.L_x_17) ;  /* 0xfffffffc00fc7947 */ /* 0x000fc0000383ffff */
[----:B------:R-:W-:-:S00]  /*2f80*/  NOP ;  /* 0x0000000000007918 */ /* 0x000fc00000000000 */
[----:B------:R-:W-:-:S00]  /*2f90*/  NOP ;  /* 0x0000000000007918 */ /* 0x000fc00000000000 */
[----:B------:R-:W-:-:S00]  /*2fa0*/  NOP ;  /* 0x0000000000007918 */ /* 0x000fc00000000000 */
[----:B------:R-:W-:-:S00]  /*2fb0*/  NOP ;  /* 0x0000000000007918 */ /* 0x000fc00000000000 */
[----:B------:R-:W-:-:S00]  /*2fc0*/  NOP ;  /* 0x0000000000007918 */ /* 0x000fc00000000000 */
[----:B------:R-:W-:-:S00]  /*2fd0*/  NOP ;  /* 0x0000000000007918 */ /* 0x000fc00000000000 */
[----:B------:R-:W-:-:S00]  /*2fe0*/  NOP ;  /* 0x0000000000007918 */ /* 0x000fc00000000000 */
[----:B------:R-:W-:-:S00]  /*2ff0*/  NOP ;  /* 0x0000000000007918 */ /* 0x000fc00000000000 */
.L_x_18:


//--------------------- .nv.shared.reserved.0     --------------------------
	.section	.nv.shared.reserved.0,"aw",@nobits
	.weak		__nv_reservedSMEM_offset_0_alias
	.size		__nv_reservedSMEM_offset_0_alias, 0, 64
	.other		__nv_reservedSMEM_offset_0_alias,@"STO_CUDA_RESERVED_SHARED STV_DEFAULT"
__nv_reservedSMEM_offset_0_alias:
	.zero		0
	.zero		64


//--------------------- .nv.constant0.neighborhoodSumKernel --------------------------
	.section	.nv.constant0.neighborhoodSumKernel,"a",@progbits
	.sectionflags	@""
	.align	4
.nv.constant0.neighborhoodSumKernel:
	.zero		940


//--------------------- SYMBOLS --------------------------

	.type		.nv.reservedSmem.offset0,@object
	.size		.nv.reservedSmem.offset0,0x4
